def attn_fwd(
    Q,
    K,
    V,
    Out,
    Lse,
    sm_scale,
    stride_qz,
    stride_qh,
    stride_qm,
    stride_qk,
    stride_kz,
    stride_kh,
    stride_kn,
    stride_kk,
    stride_vz,
    stride_vh,
    stride_vn,
    stride_vk,
    stride_oz,
    stride_oh,
    stride_om,
    stride_ok,
    seqlen_q,
    seqlen_k,
    BLOCK_M: tl.constexpr,
    BLOCK_N: tl.constexpr,
    HEAD_DIM: tl.constexpr,
    CAUSAL: tl.constexpr,
):
    start_m = tl.program_id(0)
    off_hz = tl.program_id(1)
    q_off = off_hz * stride_qh
    k_off = off_hz * stride_kh
    v_off = off_hz * stride_vh
    offs_m = start_m * BLOCK_M + tl.arange(0, BLOCK_M)
    offs_d = tl.arange(0, HEAD_DIM)
    offs_n = tl.arange(0, BLOCK_N)
    q_ptrs = Q + q_off + offs_m[:, None] * stride_qm + offs_d[None, :] * stride_qk
    k_ptrs = K + k_off + offs_d[:, None] * stride_kk + offs_n[None, :] * stride_kn
    v_ptrs = V + v_off + offs_n[:, None] * stride_vn + offs_d[None, :] * stride_vk
    m_i = tl.full([BLOCK_M], float("-inf"), dtype=tl.float32)
    l_i = tl.zeros([BLOCK_M], dtype=tl.float32) + 1.0
    acc = tl.zeros([BLOCK_M, HEAD_DIM], dtype=tl.float32)
    q = tl.load(q_ptrs)
    acc, l_i, m_i = _attn_fwd_inner(
        acc,
        l_i,
        m_i,
        q,
        k_ptrs,
        v_ptrs,
        sm_scale,
        stride_kn,
        stride_vn,
        start_m,
        seqlen_k,
        BLOCK_M,
        BLOCK_N,
        HEAD_DIM,
        CAUSAL,
    )
    acc = acc / l_i[:, None]
    lse = m_i + tl.math.log2(l_i) / 1.4426950408889634
    o_ptrs = (
        Out
        + off_hz * stride_oh
        + offs_m[:, None] * stride_om
        + offs_d[None, :] * stride_ok
    )
    tl.store(o_ptrs, acc.to(Out.dtype.element_ty))
    tl.store(Lse + off_hz * seqlen_q + offs_m, lse)

# config = {"BLOCK_M": 64, "BLOCK_N": 128, "HEAD_DIM": 64, "arch": "sm_80", "causal": false, "dtype": "fp16", "num_stages": 2, "num_warps": 4}
# arch = sm_80


// ===== COMPILED SASS (sm_80) =====

	.target	sm_80

	.elftype	@"ET_EXEC"


//--------------------- .note.nv.tkinfo           --------------------------
	.section	.note.nv.tkinfo,"",@"SHT_NOTE"
	.sectionflags	@"SHF_NOTE_NV_TKINFO"
	.tkinfo
        /*0018*/ 	.word	0x00000002
        /*0030*/ 	.string	""
        /*0030*/ 	.string	"ptxas"
        /*0030*/ 	.string	"Cuda compilation tools, release 13.0, V13.0.88"
        /*0030*/ 	.string	"Build cuda_13.0.r13.0/compiler.36424714_0"
        /*0030*/ 	.string	"-v  -suppress-debug-info  -lineinfo  -arch sm_80 "



//--------------------- .note.nv.cuinfo           --------------------------
	.section	.note.nv.cuinfo,"",@"SHT_NOTE"
	.sectionflags	@"SHF_NOTE_NV_CUINFO"
        /*0018*/ 	.short	0x0002
        /*001a*/ 	.short	0x0050
        /*001c*/ 	.short	0x0082
	.zero		2


//--------------------- .nv.info                  --------------------------
	.section	.nv.info,"",@"SHT_CUDA_INFO"
	.align	4


	//----- nvinfo : EIATTR_REGCOUNT
	.align		4
        /*0000*/ 	.byte	0x04, 0x2f
        /*0002*/ 	.short	(.L_2 - .L_1)
	.align		4
.L_1:
        /*0004*/ 	.word	index@(attn_fwd)
        /*0008*/ 	.word	0x000000ff


	//----- nvinfo : EIATTR_FRAME_SIZE
	.align		4
.L_2:
        /*000c*/ 	.byte	0x04, 0x11
        /*000e*/ 	.short	(.L_4 - .L_3)
	.align		4
.L_3:
        /*0010*/ 	.word	index@(attn_fwd)
        /*0014*/ 	.word	0x000002f0


	//----- nvinfo : EIATTR_MIN_STACK_SIZE
	.align		4
.L_4:
        /*0018*/ 	.byte	0x04, 0x12
        /*001a*/ 	.short	(.L_6 - .L_5)
	.align		4
.L_5:
        /*001c*/ 	.word	index@(attn_fwd)
        /*0020*/ 	.word	0x000002f0
.L_6:


//--------------------- .nv.info.attn_fwd         --------------------------
	.section	.nv.info.attn_fwd,"",@"SHT_CUDA_INFO"
	.sectionflags	@""
	.align	4


	//----- nvinfo : EIATTR_CUDA_API_VERSION
	.align		4
        /*0000*/ 	.byte	0x04, 0x37
        /*0002*/ 	.short	(.L_8 - .L_7)
.L_7:
        /*0004*/ 	.word	0x00000082


	//----- nvinfo : EIATTR_SW2861232_WAR
	.align		4
.L_8:
        /*0008*/ 	.byte	0x01, 0x35
	.zero		2


	//----- nvinfo : EIATTR_PARAM_CBANK
	.align		4
        /*000c*/ 	.byte	0x04, 0x0a
        /*000e*/ 	.short	(.L_10 - .L_9)
	.align		4
.L_9:
        /*0010*/ 	.word	index@(.nv.constant0.attn_fwd)
        /*0014*/ 	.short	0x0160
        /*0016*/ 	.short	0x0088


	//----- nvinfo : EIATTR_CBANK_PARAM_SIZE
	.align		4
.L_10:
        /*0018*/ 	.byte	0x03, 0x19
        /*001a*/ 	.short	0x0088


	//----- nvinfo : EIATTR_KPARAM_INFO
	.align		4
        /*001c*/ 	.byte	0x04, 0x17
        /*001e*/ 	.short	(.L_12 - .L_11)
.L_11:
        /*0020*/ 	.word	0x00000000
        /*0024*/ 	.short	0x0019
        /*0026*/ 	.short	0x0080
        /*0028*/ 	.byte	0x00, 0xf4, 0x21, 0x00


	//----- nvinfo : EIATTR_KPARAM_INFO
	.align		4
.L_12:
        /*002c*/ 	.byte	0x04, 0x17
        /*002e*/ 	.short	(.L_14 - .L_13)
.L_13:
        /*0030*/ 	.word	0x00000000
        /*0034*/ 	.short	0x0018
        /*0036*/ 	.short	0x0078
        /*0038*/ 	.byte	0x00, 0xf4, 0x21, 0x00


	//----- nvinfo : EIATTR_KPARAM_INFO
	.align		4
.L_14:
        /*003c*/ 	.byte	0x04, 0x17
        /*003e*/ 	.short	(.L_16 - .L_15)
.L_15:
        /*0040*/ 	.word	0x00000000
        /*0044*/ 	.short	0x0017
        /*0046*/ 	.short	0x0070
        /*0048*/ 	.byte	0x00, 0xf0, 0x11, 0x00


	//----- nvinfo : EIATTR_KPARAM_INFO
	.align		4
.L_16:
        /*004c*/ 	.byte	0x04, 0x17
        /*004e*/ 	.short	(.L_18 - .L_17)
.L_17:
        /*0050*/ 	.word	0x00000000
        /*0054*/ 	.short	0x0016
        /*0056*/ 	.short	0x006c
        /*0058*/ 	.byte	0x00, 0xf0, 0x11, 0x00


	//----- nvinfo : EIATTR_KPARAM_INFO
	.align		4
.L_18:
        /*005c*/ 	.byte	0x04, 0x17
        /*005e*/ 	.short	(.L_20 - .L_19)
.L_19:
        /*0060*/ 	.word	0x00000000
        /*0064*/ 	.short	0x0015
        /*0066*/ 	.short	0x0068
        /*0068*/ 	.byte	0x00, 0xf0, 0x11, 0x00


	//----- nvinfo : EIATTR_KPARAM_INFO
	.align		4
.L_20:
        /*006c*/ 	.byte	0x04, 0x17
        /*006e*/ 	.short	(.L_22 - .L_21)
.L_21:
        /*0070*/ 	.word	0x00000000
        /*0074*/ 	.short	0x0014
        /*0076*/ 	.short	0x0064
        /*0078*/ 	.byte	0x00, 0xf0, 0x11, 0x00


	//----- nvinfo : EIATTR_KPARAM_INFO
	.align		4
.L_22:
        /*007c*/ 	.byte	0x04, 0x17
        /*007e*/ 	.short	(.L_24 - .L_23)
.L_23:
        /*0080*/ 	.word	0x00000000
        /*0084*/ 	.short	0x0013
        /*0086*/ 	.short	0x0060
        /*0088*/ 	.byte	0x00, 0xf0, 0x11, 0x00


	//----- nvinfo : EIATTR_KPARAM_INFO
	.align		4
.L_24:
        /*008c*/ 	.byte	0x04, 0x17
        /*008e*/ 	.short	(.L_26 - .L_25)
.L_25:
        /*0090*/ 	.word	0x00000000
        /*0094*/ 	.short	0x0012
        /*0096*/ 	.short	0x005c
        /*0098*/ 	.byte	0x00, 0xf0, 0x11, 0x00


	//----- nvinfo : EIATTR_KPARAM_INFO
	.align		4
.L_26:
        /*009c*/ 	.byte	0x04, 0x17
        /*009e*/ 	.short	(.L_28 - .L_27)
.L_27:
        /*00a0*/ 	.word	0x00000000
        /*00a4*/ 	.short	0x0011
        /*00a6*/ 	.short	0x0058
        /*00a8*/ 	.byte	0x00, 0xf0, 0x11, 0x00


	//----- nvinfo : EIATTR_KPARAM_INFO
	.align		4
.L_28:
        /*00ac*/ 	.byte	0x04, 0x17
        /*00ae*/ 	.short	(.L_30 - .L_29)
.L_29:
        /*00b0*/ 	.word	0x00000000
        /*00b4*/ 	.short	0x0010
        /*00b6*/ 	.short	0x0054
        /*00b8*/ 	.byte	0x00, 0xf0, 0x11, 0x00


	//----- nvinfo : EIATTR_KPARAM_INFO
	.align		4
.L_30:
        /*00bc*/ 	.byte	0x04, 0x17
        /*00be*/ 	.short	(.L_32 - .L_31)
.L_31:
        /*00c0*/ 	.word	0x00000000
        /*00c4*/ 	.short	0x000f
        /*00c6*/ 	.short	0x0050
        /*00c8*/ 	.byte	0x00, 0xf0, 0x11, 0x00


	//----- nvinfo : EIATTR_KPARAM_INFO
	.align		4
.L_32:
        /*00cc*/ 	.byte	0x04, 0x17
        /*00ce*/ 	.short	(.L_34 - .L_33)
.L_33:
        /*00d0*/ 	.word	0x00000000
        /*00d4*/ 	.short	0x000e
        /*00d6*/ 	.short	0x004c
        /*00d8*/ 	.byte	0x00, 0xf0, 0x11, 0x00


	//----- nvinfo : EIATTR_KPARAM_INFO
	.align		4
.L_34:
        /*00dc*/ 	.byte	0x04, 0x17
        /*00de*/ 	.short	(.L_36 - .L_35)
.L_35:
        /*00e0*/ 	.word	0x00000000
        /*00e4*/ 	.short	0x000d
        /*00e6*/ 	.short	0x0048
        /*00e8*/ 	.byte	0x00, 0xf0, 0x11, 0x00


	//----- nvinfo : EIATTR_KPARAM_INFO
	.align		4
.L_36:
        /*00ec*/ 	.byte	0x04, 0x17
        /*00ee*/ 	.short	(.L_38 - .L_37)
.L_37:
        /*00f0*/ 	.word	0x00000000
        /*00f4*/ 	.short	0x000c
        /*00f6*/ 	.short	0x0044
        /*00f8*/ 	.byte	0x00, 0xf0, 0x11, 0x00


	//----- nvinfo : EIATTR_KPARAM_INFO
	.align		4
.L_38:
        /*00fc*/ 	.byte	0x04, 0x17
        /*00fe*/ 	.short	(.L_40 - .L_39)
.L_39:
        /*0100*/ 	.word	0x00000000
        /*0104*/ 	.short	0x000b
        /*0106*/ 	.short	0x0040
        /*0108*/ 	.byte	0x00, 0xf0, 0x11, 0x00


	//----- nvinfo : EIATTR_KPARAM_INFO
	.align		4
.L_40:
        /*010c*/ 	.byte	0x04, 0x17
        /*010e*/ 	.short	(.L_42 - .L_41)
.L_41:
        /*0110*/ 	.word	0x00000000
        /*0114*/ 	.short	0x000a
        /*0116*/ 	.short	0x003c
        /*0118*/ 	.byte	0x00, 0xf0, 0x11, 0x00


	//----- nvinfo : EIATTR_KPARAM_INFO
	.align		4
.L_42:
        /*011c*/ 	.byte	0x04, 0x17
        /*011e*/ 	.short	(.L_44 - .L_43)
.L_43:
        /*0120*/ 	.word	0x00000000
        /*0124*/ 	.short	0x0009
        /*0126*/ 	.short	0x0038
        /*0128*/ 	.byte	0x00, 0xf0, 0x11, 0x00


	//----- nvinfo : EIATTR_KPARAM_INFO
	.align		4
.L_44:
        /*012c*/ 	.byte	0x04, 0x17
        /*012e*/ 	.short	(.L_46 - .L_45)
.L_45:
        /*0130*/ 	.word	0x00000000
        /*0134*/ 	.short	0x0008
        /*0136*/ 	.short	0x0034
        /*0138*/ 	.byte	0x00, 0xf0, 0x11, 0x00


	//----- nvinfo : EIATTR_KPARAM_INFO
	.align		4
.L_46:
        /*013c*/ 	.byte	0x04, 0x17
        /*013e*/ 	.short	(.L_48 - .L_47)
.L_47:
        /*0140*/ 	.word	0x00000000
        /*0144*/ 	.short	0x0007
        /*0146*/ 	.short	0x0030
        /*0148*/ 	.byte	0x00, 0xf0, 0x11, 0x00


	//----- nvinfo : EIATTR_KPARAM_INFO
	.align		4
.L_48:
        /*014c*/ 	.byte	0x04, 0x17
        /*014e*/ 	.short	(.L_50 - .L_49)
.L_49:
        /*0150*/ 	.word	0x00000000
        /*0154*/ 	.short	0x0006
        /*0156*/ 	.short	0x002c
        /*0158*/ 	.byte	0x00, 0xf0, 0x11, 0x00


	//----- nvinfo : EIATTR_KPARAM_INFO
	.align		4
.L_50:
        /*015c*/ 	.byte	0x04, 0x17
        /*015e*/ 	.short	(.L_52 - .L_51)
.L_51:
        /*0160*/ 	.word	0x00000000
        /*0164*/ 	.short	0x0005
        /*0166*/ 	.short	0x0028
        /*0168*/ 	.byte	0x00, 0xf0, 0x11, 0x00


	//----- nvinfo : EIATTR_KPARAM_INFO
	.align		4
.L_52:
        /*016c*/ 	.byte	0x04, 0x17
        /*016e*/ 	.short	(.L_54 - .L_53)
.L_53:
        /*0170*/ 	.word	0x00000000
        /*0174*/ 	.short	0x0004
        /*0176*/ 	.short	0x0020
        /*0178*/ 	.byte	0x00, 0xf4, 0x21, 0x00


	//----- nvinfo : EIATTR_KPARAM_INFO
	.align		4
.L_54:
        /*017c*/ 	.byte	0x04, 0x17
        /*017e*/ 	.short	(.L_56 - .L_55)
.L_55:
        /*0180*/ 	.word	0x00000000
        /*0184*/ 	.short	0x0003
        /*0186*/ 	.short	0x0018
        /*0188*/ 	.byte	0x00, 0xf4, 0x21, 0x00


	//----- nvinfo : EIATTR_KPARAM_INFO
	.align		4
.L_56:
        /*018c*/ 	.byte	0x04, 0x17
        /*018e*/ 	.short	(.L_58 - .L_57)
.L_57:
        /*0190*/ 	.word	0x00000000
        /*0194*/ 	.short	0x0002
        /*0196*/ 	.short	0x0010
        /*0198*/ 	.byte	0x00, 0xf4, 0x21, 0x00


	//----- nvinfo : EIATTR_KPARAM_INFO
	.align		4
.L_58:
        /*019c*/ 	.byte	0x04, 0x17
        /*019e*/ 	.short	(.L_60 - .L_59)
.L_59:
        /*01a0*/ 	.word	0x00000000
        /*01a4*/ 	.short	0x0001
        /*01a6*/ 	.short	0x0008
        /*01a8*/ 	.byte	0x00, 0xf4, 0x21, 0x00


	//----- nvinfo : EIATTR_KPARAM_INFO
	.align		4
.L_60:
        /*01ac*/ 	.byte	0x04, 0x17
        /*01ae*/ 	.short	(.L_62 - .L_61)
.L_61:
        /*01b0*/ 	.word	0x00000000
        /*01b4*/ 	.short	0x0000
        /*01b6*/ 	.short	0x0000
        /*01b8*/ 	.byte	0x00, 0xf4, 0x21, 0x00


	//----- nvinfo : EIATTR_MAXREG_COUNT
	.align		4
.L_62:
        /*01bc*/ 	.byte	0x03, 0x1b
        /*01be*/ 	.short	0x00ff


	//----- nvinfo : EIATTR_NUM_BARRIERS
	.align		4
        /*01c0*/ 	.byte	0x02, 0x4c
        /*01c2*/ 	.byte	0x01
	.zero		1


	//----- nvinfo : EIATTR_ANNOTATIONS
	.align		4
        /*01c4*/ 	.byte	0x04, 0x55
        /*01c6*/ 	.short	(.L_64 - .L_63)


	//   ....[0]....
.L_63:
        /*01c8*/ 	.word	0x00000001
        /*01cc*/ 	.byte	0x00, 0x10, 0x00, 0x00, 0x01, 0x00, 0x00, 0x00, 0x40, 0x10, 0x00, 0x00, 0x01, 0x00, 0x00, 0x00
        /* <DEDUP_REMOVED lines=92> */
        /*079c*/ 	.byte	0x40, 0x4a, 0x00, 0x00, 0x01, 0x00, 0x00, 0x00, 0x80, 0x4a, 0x00, 0x00


	//----- nvinfo : EIATTR_MERCURY_ISA_VERSION
	.align		4
.L_64:
        /*07a8*/ 	.byte	0x03, 0x5f
        /*07aa*/ 	.short	0x0000


	//----- nvinfo : EIATTR_COOP_GROUP_MASK_REGIDS
	.align		4
        /*07ac*/ 	.byte	0x04, 0x29
        /*07ae*/ 	.short	(.L_66 - .L_65)


	//   ....[0]....
.L_65:
        /*07b0*/ 	.word	0xffffffff


	//   ....[1]....
        /*07b4*/ 	.word	0xffffffff


	//   ....[2]....
        /*07b8*/ 	.word	0xffffffff


	//   ....[3]....
        /*07bc*/ 	.word	0xffffffff


	//   ....[4]....
        /*07c0*/ 	.word	0xffffffff


	//   ....[5]....
        /*07c4*/ 	.word	0xffffffff


	//   ....[6]....
        /*07c8*/ 	.word	0xffffffff


	//   ....[7]....
        /*07cc*/ 	.word	0xffffffff


	//----- nvinfo : EIATTR_COOP_GROUP_INSTR_OFFSETS
	.align		4
.L_66:
        /*07d0*/ 	.byte	0x04, 0x28
        /*07d2*/ 	.short	(.L_68 - .L_67)


	//   ....[0]....
.L_67:
        /*07d4*/ 	.word	0x00005900


	//   ....[1]....
        /*07d8*/ 	.word	0x00005910


	//   ....[2]....
        /*07dc*/ 	.word	0x00005a90


	//   ....[3]....
        /*07e0*/ 	.word	0x00005b50


	//   ....[4]....
        /*07e4*/ 	.word	0x000076f0


	//   ....[5]....
        /*07e8*/ 	.word	0x00007710


	//   ....[6]....
        /*07ec*/ 	.word	0x00007790


	//   ....[7]....
        /*07f0*/ 	.word	0x000077a0


	//----- nvinfo : EIATTR_EXIT_INSTR_OFFSETS
	.align		4
.L_68:
        /*07f4*/ 	.byte	0x04, 0x1c
        /*07f6*/ 	.short	(.L_70 - .L_69)


	//   ....[0]....
.L_69:
        /*07f8*/ 	.word	0x00009190


	//   ....[1]....
        /*07fc*/ 	.word	0x00009230


	//----- nvinfo : EIATTR_REQNTID
	.align		4
.L_70:
        /*0800*/ 	.byte	0x04, 0x10
        /*0802*/ 	.short	(.L_72 - .L_71)
.L_71:
        /*0804*/ 	.word	0x00000080
        /*0808*/ 	.word	0x00000001
        /*080c*/ 	.word	0x00000001
.L_72:


//--------------------- .nv.callgraph             --------------------------
	.section	.nv.callgraph,"",@"SHT_CUDA_CALLGRAPH"
	.align	4
	.sectionentsize	8
	.align		4
        /*0000*/ 	.word	0x00000000
	.align		4
        /*0004*/ 	.word	0xffffffff
	.align		4
        /*0008*/ 	.word	0x00000000
	.align		4
        /*000c*/ 	.word	0xfffffffe
	.align		4
        /*0010*/ 	.word	0x00000000
	.align		4
        /*0014*/ 	.word	0xfffffffd
	.align		4
        /*0018*/ 	.word	0x00000000
	.align		4
        /*001c*/ 	.word	0xfffffffc


//--------------------- .nv.rel.action            --------------------------
	.section	.nv.rel.action,"",@"SHT_CUDA_RELOCINFO"
	.align	8
	.sectionentsize	8
        /*0000*/ 	.byte	0x73, 0x00, 0x00, 0x00, 0x00, 0x00, 0x00, 0x00, 0x00, 0x00, 0x00, 0x11, 0x25, 0x00, 0x05, 0x36


//--------------------- .nv.constant4             --------------------------
	.section	.nv.constant4,"a",@progbits
	.align	8
	.align		8
.nv.constant4:
        /*0000*/ 	.dword	_$_str


//--------------------- .nv.constant0.attn_fwd    --------------------------
	.section	.nv.constant0.attn_fwd,"a",@progbits
	.sectionflags	@""
	.align	4
.nv.constant0.attn_fwd:
	.zero		488


//--------------------- .text.attn_fwd            --------------------------
	.section	.text.attn_fwd,"ax",@progbits
	.sectioninfo	@"SHI_REGISTERS=255"
	.align	128
        .global         attn_fwd
        .type           attn_fwd,@function
        .size           attn_fwd,(.L_x_4 - attn_fwd)
        .other          attn_fwd,@"STO_CUDA_ENTRY STV_DEFAULT"
attn_fwd:
.text.attn_fwd:
[----:B------:R-:W-:Y:S02]  /*0000*/  MOV R1, c[0x0][0x28] ;  /* 0x00000a0000017a02 */ /* 0x000fe40000000f00 */
[----:B------:R-:W0:Y:S01]  /*0010*/  S2R R44, SR_TID.X ;  /* 0x00000000002c7919 */ /* 0x000e220000002100 */
[----:B------:R-:W-:Y:S01]  /*0020*/  IMAD.MOV.U32 R51, RZ, RZ, c[0x0][0x198] ;  /* 0x00006600ff337624 */ /* 0x000fe200078e00ff */
[----:B------:R-:W-:Y:S01]  /*0030*/  ULDC.64 UR4, c[0x0][0x118] ;  /* 0x0000460000047ab9 */ /* 0x000fe20000000a00 */
[----:B------:R-:W-:Y:S01]  /*0040*/  IADD3 R1, R1, -0x2f0, RZ ;  /* 0xfffffd1001017810 */ /* 0x000fe20007ffe0ff */
[----:B------:R-:W1:Y:S04]  /*0050*/  S2R R3, SR_CTAID.X ;  /* 0x0000000000037919 */ /* 0x000e680000002500 */
[----:B------:R-:W2:Y:S01]  /*0060*/  S2R R46, SR_CTAID.Y ;  /* 0x00000000002e7919 */ /* 0x000ea20000002600 */
[----:B0-----:R-:W-:Y:S02]  /*0070*/  LOP3.LUT R16, R44, 0x3f, RZ, 0xc0, !PT ;  /* 0x0000003f2c107812 */ /* 0x001fe400078ec0ff */
[----:B------:R-:W-:-:S02]  /*0080*/  SHF.R.U32.HI R2, RZ, 0x6, R44 ;  /* 0x00000006ff027819 */ /* 0x000fc4000001162c */
[----:B-1----:R-:W-:Y:S02]  /*0090*/  LEA R4, R3, R16, 0x6 ;  /* 0x0000001003047211 */ /* 0x002fe400078e30ff */
[----:B------:R-:W-:Y:S01]  /*00a0*/  SGXT.U32 R48, R2, 0x1 ;  /* 0x000000010230781a */ /* 0x000fe20000000000 */
[----:B--2---:R-:W-:Y:S02]  /*00b0*/  IMAD R0, R46, c[0x0][0x190], RZ ;  /* 0x000064002e007a24 */ /* 0x004fe400078e02ff */
[----:B------:R-:W-:Y:S02]  /*00c0*/  IMAD R3, R4, c[0x0][0x194], RZ ;  /* 0x0000650004037a24 */ /* 0x000fe400078e02ff */
[----:B------:R-:W-:Y:S01]  /*00d0*/  IMAD R6, R48, c[0x0][0x198], RZ ;  /* 0x0000660030067a24 */ /* 0x000fe200078e02ff */
[C---:B------:R-:W-:Y:S01]  /*00e0*/  SHF.L.U32 R2, R0.reuse, 0x1, RZ ;  /* 0x0000000100027819 */ /* 0x040fe200000006ff */
[----:B------:R-:W-:Y:S01]  /*00f0*/  IMAD.HI R0, R0, 0x2, RZ ;  /* 0x0000000200007827 */ /* 0x000fe200078e02ff */
[----:B------:R-:W-:-:S03]  /*0100*/  SHF.L.U32 R5, R3, 0x1, RZ ;  /* 0x0000000103057819 */ /* 0x000fc600000006ff */
[----:B------:R-:W-:Y:S01]  /*0110*/  IMAD.HI R3, R3, 0x2, RZ ;  /* 0x0000000203037827 */ /* 0x000fe200078e02ff */
[----:B------:R-:W-:-:S03]  /*0120*/  IADD3 R47, P0, P1, R5, c[0x0][0x160], R2 ;  /* 0x00005800052f7a10 */ /* 0x000fc6000791e002 */
[----:B------:R-:W-:Y:S01]  /*0130*/  IMAD R5, R51, 0x2, R6 ;  /* 0x0000000233057824 */ /* 0x000fe200078e0206 */
[----:B------:R-:W-:Y:S02]  /*0140*/  IADD3.X R49, R3, c[0x0][0x164], R0, P0, P1 ;  /* 0x0000590003317a10 */ /* 0x000fe400007e2400 */
[C---:B------:R-:W-:Y:S02]  /*0150*/  LEA R2, P0, R6.reuse, R47, 0x1 ;  /* 0x0000002f06027211 */ /* 0x040fe400078008ff */
[C---:B------:R-:W-:Y:S02]  /*0160*/  LEA R0, R51.reuse, R5, 0x1 ;  /* 0x0000000533007211 */ /* 0x040fe400078e08ff */
[----:B------:R-:W-:Y:S02]  /*0170*/  LEA.HI.X.SX32 R3, R6, R49, 0x1, P0 ;  /* 0x0000003106037211 */ /* 0x000fe400000f0eff */
[----:B------:R-:W-:Y:S02]  /*0180*/  LEA R9, R51, R0, 0x1 ;  /* 0x0000000033097211 */ /* 0x000fe400078e08ff */
[-C--:B------:R-:W-:Y:S01]  /*0190*/  LEA R6, P0, R0, R47.reuse, 0x1 ;  /* 0x0000002f00067211 */ /* 0x080fe200078008ff */
[----:B------:R0:W2:Y:S01]  /*01a0*/  LDG.E.U16 R21, [R2.64] ;  /* 0x0000000402157981 */ /* 0x0000a2000c1e1500 */
[----:B------:R-:W-:-:S02]  /*01b0*/  LEA R4, P1, R5, R47, 0x1 ;  /* 0x0000002f05047211 */ /* 0x000fc400078208ff */
[-C--:B------:R-:W-:Y:S01]  /*01c0*/  LEA.HI.X.SX32 R7, R0, R49.reuse, 0x1, P0 ;  /* 0x0000003100077211 */ /* 0x080fe200000f0eff */
[----:B------:R-:W-:Y:S01]  /*01d0*/  IMAD R0, R51, 0x2, R9 ;  /* 0x0000000233007824 */ /* 0x000fe200078e0209 */
[----:B------:R-:W-:Y:S02]  /*01e0*/  LEA.HI.X.SX32 R5, R5, R49, 0x1, P1 ;  /* 0x0000003105057211 */ /* 0x000fe400008f0eff */
[-C--:B------:R-:W-:Y:S01]  /*01f0*/  LEA R8, P0, R9, R47.reuse, 0x1 ;  /* 0x0000002f09087211 */ /* 0x080fe200078008ff */
[----:B------:R1:W3:Y:S01]  /*0200*/  LDG.E.U16 R22, [R6.64] ;  /* 0x0000000406167981 */ /* 0x0002e2000c1e1500 */
[----:B------:R-:W-:Y:S02]  /*0210*/  LEA R10, P1, R0, R47, 0x1 ;  /* 0x0000002f000a7211 */ /* 0x000fe400078208ff */
[----:B------:R-:W-:Y:S01]  /*0220*/  LEA R13, R51, R0, 0x1 ;  /* 0x00000000330d7211 */ /* 0x000fe200078e08ff */
[----:B------:R4:W5:Y:S01]  /*0230*/  LDG.E.U16 R20, [R4.64] ;  /* 0x0000000404147981 */ /* 0x000962000c1e1500 */
[----:B------:R-:W-:-:S02]  /*0240*/  LEA.HI.X.SX32 R9, R9, R49, 0x1, P0 ;  /* 0x0000003109097211 */ /* 0x000fc400000f0eff */
[----:B------:R-:W-:Y:S02]  /*0250*/  LEA.HI.X.SX32 R11, R0, R49, 0x1, P1 ;  /* 0x00000031000b7211 */ /* 0x000fe400008f0eff */
[----:B------:R-:W-:Y:S01]  /*0260*/  LEA R12, P0, R13, R47, 0x1 ;  /* 0x0000002f0d0c7211 */ /* 0x000fe200078008ff */
[----:B------:R1:W3:Y:S01]  /*0270*/  LDG.E.U16 R23, [R8.64] ;  /* 0x0000000408177981 */ /* 0x0002e2000c1e1500 */
[----:B------:R-:W-:Y:S02]  /*0280*/  LEA R0, R51, R13, 0x1 ;  /* 0x0000000d33007211 */ /* 0x000fe400078e08ff */
[----:B------:R-:W-:Y:S01]  /*0290*/  LEA.HI.X.SX32 R13, R13, R49, 0x1, P0 ;  /* 0x000000310d0d7211 */ /* 0x000fe200000f0eff */
[----:B------:R1:W3:Y:S01]  /*02a0*/  LDG.E.U16 R25, [R10.64] ;  /* 0x000000040a197981 */ /* 0x0002e2000c1e1500 */
[C---:B0-----:R-:W-:Y:S01]  /*02b0*/  LEA R2, P0, R0.reuse, R47, 0x1 ;  /* 0x0000002f00027211 */ /* 0x041fe200078008ff */
[----:B----4-:R-:W-:Y:S02]  /*02c0*/  IMAD R5, R51, 0x2, R0 ;  /* 0x0000000233057824 */ /* 0x010fe400078e0200 */
[----:B------:R0:W4:Y:S01]  /*02d0*/  LDG.E.U16 R24, [R12.64] ;  /* 0x000000040c187981 */ /* 0x000122000c1e1500 */
[----:B------:R-:W-:-:S02]  /*02e0*/  LEA.HI.X.SX32 R3, R0, R49, 0x1, P0 ;  /* 0x0000003100037211 */ /* 0x000fc400000f0eff */
[----:B------:R-:W-:Y:S02]  /*02f0*/  LEA R0, R51, R5, 0x1 ;  /* 0x0000000533007211 */ /* 0x000fe400078e08ff */
[-C--:B------:R-:W-:Y:S01]  /*0300*/  LEA R4, P0, R5, R47.reuse, 0x1 ;  /* 0x0000002f05047211 */ /* 0x080fe200078008ff */
[----:B------:R0:W4:Y:S01]  /*0310*/  LDG.E.U16 R26, [R2.64] ;  /* 0x00000004021a7981 */ /* 0x000122000c1e1500 */
[C---:B-1----:R-:W-:Y:S02]  /*0320*/  LEA R6, P1, R0.reuse, R47, 0x1 ;  /* 0x0000002f00067211 */ /* 0x042fe400078208ff */
[----:B------:R-:W-:Y:S02]  /*0330*/  LEA R14, R51, R0, 0x1 ;  /* 0x00000000330e7211 */ /* 0x000fe400078e08ff */
[-C--:B------:R-:W-:Y:S02]  /*0340*/  LEA.HI.X.SX32 R5, R5, R49.reuse, 0x1, P0 ;  /* 0x0000003105057211 */ /* 0x080fe400000f0eff */
[----:B------:R-:W-:Y:S01]  /*0350*/  LEA.HI.X.SX32 R7, R0, R49, 0x1, P1 ;  /* 0x0000003100077211 */ /* 0x000fe200008f0eff */
[----:B------:R-:W-:Y:S01]  /*0360*/  IMAD R0, R51, 0x2, R14 ;  /* 0x0000000233007824 */ /* 0x000fe200078e020e */
[C---:B------:R-:W-:Y:S01]  /*0370*/  LEA R8, P0, R14.reuse, R47, 0x1 ;  /* 0x0000002f0e087211 */ /* 0x040fe200078008ff */
[----:B------:R1:W4:Y:S03]  /*0380*/  LDG.E.U16 R27, [R4.64] ;  /* 0x00000004041b7981 */ /* 0x000326000c1e1500 */
[----:B------:R-:W-:Y:S01]  /*0390*/  LEA.HI.X.SX32 R9, R14, R49, 0x1, P0 ;  /* 0x000000310e097211 */ /* 0x000fe200000f0eff */
[----:B------:R1:W4:Y:S01]  /*03a0*/  LDG.E.U16 R29, [R6.64] ;  /* 0x00000004061d7981 */ /* 0x000322000c1e1500 */
[----:B------:R-:W-:-:S02]  /*03b0*/  LEA R10, P0, R0, R47, 0x1 ;  /* 0x0000002f000a7211 */ /* 0x000fc400078008ff */
[C---:B0-----:R-:W-:Y:S01]  /*03c0*/  LEA R13, R51.reuse, R0, 0x1 ;  /* 0x00000000330d7211 */ /* 0x041fe200078e08ff */
[----:B------:R0:W5:Y:S01]  /*03d0*/  LDG.E.U16 R28, [R8.64] ;  /* 0x00000004081c7981 */ /* 0x000162000c1e1500 */
[----:B------:R-:W-:Y:S02]  /*03e0*/  LEA.HI.X.SX32 R11, R0, R49, 0x1, P0 ;  /* 0x00000031000b7211 */ /* 0x000fe400000f0eff */
[----:B------:R-:W-:Y:S02]  /*03f0*/  LEA R0, R51, R13, 0x1 ;  /* 0x0000000d33007211 */ /* 0x000fe400078e08ff */
[-C--:B------:R-:W-:Y:S01]  /*0400*/  LEA R2, P0, R13, R47.reuse, 0x1 ;  /* 0x0000002f0d027211 */ /* 0x080fe200078008ff */
[----:B------:R0:W5:Y:S01]  /*0410*/  LDG.E.U16 R30, [R10.64] ;  /* 0x000000040a1e7981 */ /* 0x000162000c1e1500 */
[----:B------:R-:W-:Y:S01]  /*0420*/  LEA R12, P1, R0, R47, 0x1 ;  /* 0x0000002f000c7211 */ /* 0x000fe200078208ff */
[----:B------:R-:W-:Y:S01]  /*0430*/  IMAD R14, R51, 0x2, R0 ;  /* 0x00000002330e7824 */ /* 0x000fe200078e0200 */
[----:B------:R-:W-:-:S02]  /*0440*/  LEA.HI.X.SX32 R3, R13, R49, 0x1, P0 ;  /* 0x000000310d037211 */ /* 0x000fc400000f0eff */
[----:B------:R-:W-:Y:S02]  /*0450*/  LEA.HI.X.SX32 R13, R0, R49, 0x1, P1 ;  /* 0x00000031000d7211 */ /* 0x000fe400008f0eff */
[C---:B------:R-:W-:Y:S01]  /*0460*/  LEA R0, R51.reuse, R14, 0x1 ;  /* 0x0000000e33007211 */ /* 0x040fe200078e08ff */
[----:B------:R0:W5:Y:S01]  /*0470*/  LDG.E.U16 R31, [R2.64] ;  /* 0x00000004021f7981 */ /* 0x000162000c1e1500 */
[C---:B-1----:R-:W-:Y:S02]  /*0480*/  LEA R4, P0, R14.reuse, R47, 0x1 ;  /* 0x0000002f0e047211 */ /* 0x042fe400078008ff */
[C---:B0-----:R-:W-:Y:S01]  /*0490*/  LEA R9, R51.reuse, R0, 0x1 ;  /* 0x0000000033097211 */ /* 0x041fe200078e08ff */
[----:B------:R0:W5:Y:S01]  /*04a0*/  LDG.E.U16 R33, [R12.64] ;  /* 0x000000040c217981 */ /* 0x000162000c1e1500 */
[----:B------:R-:W-:Y:S02]  /*04b0*/  LEA.HI.X.SX32 R5, R14, R49, 0x1, P0 ;  /* 0x000000310e057211 */ /* 0x000fe400000f0eff */
[----:B------:R-:W-:Y:S01]  /*04c0*/  LEA R6, P0, R0, R47, 0x1 ;  /* 0x0000002f00067211 */ /* 0x000fe200078008ff */
[----:B------:R-:W-:-:S02]  /*04d0*/  IMAD R14, R51, 0x2, R9 ;  /* 0x00000002330e7824 */ /* 0x000fc400078e0209 */
[----:B------:R1:W5:Y:S01]  /*04e0*/  LDG.E.U16 R32, [R4.64] ;  /* 0x0000000404207981 */ /* 0x000362000c1e1500 */
[----:B------:R-:W-:Y:S02]  /*04f0*/  LEA.HI.X.SX32 R7, R0, R49, 0x1, P0 ;  /* 0x0000003100077211 */ /* 0x000fe400000f0eff */
[----:B------:R-:W-:Y:S02]  /*0500*/  LEA R0, R51, R14, 0x1 ;  /* 0x0000000e33007211 */ /* 0x000fe400078e08ff */
[----:B------:R-:W-:Y:S01]  /*0510*/  LEA R8, P0, R9, R47, 0x1 ;  /* 0x0000002f09087211 */ /* 0x000fe200078008ff */
[----:B------:R0:W5:Y:S01]  /*0520*/  LDG.E.U16 R34, [R6.64] ;  /* 0x0000000406227981 */ /* 0x000162000c1e1500 */
[----:B------:R-:W-:Y:S02]  /*0530*/  LEA R15, R51, R0, 0x1 ;  /* 0x00000000330f7211 */ /* 0x000fe400078e08ff */
[----:B------:R-:W-:-:S03]  /*0540*/  LEA.HI.X.SX32 R9, R9, R49, 0x1, P0 ;  /* 0x0000003109097211 */ /* 0x000fc600000f0eff */
[C---:B------:R-:W-:Y:S01]  /*0550*/  IMAD R17, R51.reuse, 0x2, R15 ;  /* 0x0000000233117824 */ /* 0x040fe200078e020f */
[C---:B------:R-:W-:Y:S01]  /*0560*/  LEA R2, P0, R0.reuse, R47, 0x1 ;  /* 0x0000002f00027211 */ /* 0x040fe200078008ff */
[----:B------:R1:W5:Y:S03]  /*0570*/  LDG.E.U16 R35, [R8.64] ;  /* 0x0000000408237981 */ /* 0x000366000c1e1500 */
[C---:B0-----:R-:W-:Y:S02]  /*0580*/  LEA R13, R51.reuse, R17, 0x1 ;  /* 0x00000011330d7211 */ /* 0x041fe400078e08ff */
[----:B------:R-:W-:Y:S02]  /*0590*/  LEA.HI.X.SX32 R3, R0, R49, 0x1, P0 ;  /* 0x0000003100037211 */ /* 0x000fe400000f0eff */
[C---:B------:R-:W-:Y:S02]  /*05a0*/  LEA R10, P1, R14.reuse, R47, 0x1 ;  /* 0x0000002f0e0a7211 */ /* 0x040fe400078208ff */
[----:B------:R-:W-:Y:S01]  /*05b0*/  LEA R0, R51, R13, 0x1 ;  /* 0x0000000d33007211 */ /* 0x000fe200078e08ff */
[----:B------:R0:W5:Y:S01]  /*05c0*/  LDG.E.U16 R36, [R2.64] ;  /* 0x0000000402247981 */ /* 0x000162000c1e1500 */
[----:B------:R-:W-:-:S03]  /*05d0*/  LEA.HI.X.SX32 R11, R14, R49, 0x1, P1 ;  /* 0x000000310e0b7211 */ /* 0x000fc600008f0eff */
[----:B------:R-:W-:Y:S01]  /*05e0*/  IMAD R14, R51, 0x2, R0 ;  /* 0x00000002330e7824 */ /* 0x000fe200078e0200 */
[----:B-1----:R-:W-:Y:S01]  /*05f0*/  LEA R4, P0, R15, R47, 0x1 ;  /* 0x0000002f0f047211 */ /* 0x002fe200078008ff */
[----:B------:R1:W5:Y:S03]  /*0600*/  LDG.E.U16 R37, [R10.64] ;  /* 0x000000040a257981 */ /* 0x000366000c1e1500 */
[----:B------:R-:W-:Y:S02]  /*0610*/  LEA R18, R51, R14, 0x1 ;  /* 0x0000000e33127211 */ /* 0x000fe400078e08ff */
[----:B------:R-:W-:Y:S02]  /*0620*/  LEA.HI.X.SX32 R5, R15, R49, 0x1, P0 ;  /* 0x000000310f057211 */ /* 0x000fe400000f0eff */
[C---:B------:R-:W-:Y:S02]  /*0630*/  LEA R6, P0, R0.reuse, R47, 0x1 ;  /* 0x0000002f00067211 */ /* 0x040fe400078008ff */
[----:B-1----:R-:W-:Y:S01]  /*0640*/  LEA R11, R51, R18, 0x1 ;  /* 0x00000012330b7211 */ /* 0x002fe200078e08ff */
[----:B------:R1:W5:Y:S01]  /*0650*/  LDG.E.U16 R38, [R4.64] ;  /* 0x0000000404267981 */ /* 0x000362000c1e1500 */
[----:B------:R-:W-:-:S03]  /*0660*/  LEA.HI.X.SX32 R7, R0, R49, 0x1, P0 ;  /* 0x0000003100077211 */ /* 0x000fc600000f0eff */
[----:B------:R-:W-:Y:S01]  /*0670*/  IMAD R0, R51, 0x2, R11 ;  /* 0x0000000233007824 */ /* 0x000fe200078e020b */
[-C--:B------:R-:W-:Y:S01]  /*0680*/  LEA R12, P1, R13, R47.reuse, 0x1 ;  /* 0x0000002f0d0c7211 */ /* 0x080fe200078208ff */
[----:B------:R1:W5:Y:S03]  /*0690*/  LDG.E.U16 R40, [R6.64] ;  /* 0x0000000406287981 */ /* 0x000366000c1e1500 */
[C---:B0-----:R-:W-:Y:S02]  /*06a0*/  LEA R2, R51.reuse, R0, 0x1 ;  /* 0x0000000033027211 */ /* 0x041fe400078e08ff */
[----:B------:R-:W-:Y:S02]  /*06b0*/  LEA R8, P0, R14, R47, 0x1 ;  /* 0x0000002f0e087211 */ /* 0x000fe400078008ff */
[----:B------:R-:W-:Y:S02]  /*06c0*/  LEA R19, R51, R2, 0x1 ;  /* 0x0000000233137211 */ /* 0x000fe400078e08ff */
[----:B------:R-:W-:-:S02]  /*06d0*/  LEA.HI.X.SX32 R13, R13, R49, 0x1, P1 ;  /* 0x000000310d0d7211 */ /* 0x000fc400008f0eff */
[----:B------:R-:W-:Y:S01]  /*06e0*/  LEA.HI.X.SX32 R9, R14, R49, 0x1, P0 ;  /* 0x000000310e097211 */ /* 0x000fe200000f0eff */
[----:B------:R-:W-:Y:S01]  /*06f0*/  IMAD R3, R51, 0x2, R19 ;  /* 0x0000000233037824 */ /* 0x000fe200078e0213 */
[CC--:B------:R-:W-:Y:S01]  /*0700*/  LEA R10, P1, R11.reuse, R47.reuse, 0x1 ;  /* 0x0000002f0b0a7211 */ /* 0x0c0fe200078208ff */
[----:B------:R0:W5:Y:S01]  /*0710*/  LDG.E.U16 R39, [R12.64] ;  /* 0x000000040c277981 */ /* 0x000162000c1e1500 */
[C---:B-1----:R-:W-:Y:S02]  /*0720*/  LEA R4, P0, R0.reuse, R47, 0x1 ;  /* 0x0000002f00047211 */ /* 0x042fe400078008ff */
[-C--:B------:R-:W-:Y:S01]  /*0730*/  LEA.HI.X.SX32 R11, R11, R49.reuse, 0x1, P1 ;  /* 0x000000310b0b7211 */ /* 0x080fe200008f0eff */
[----:B------:R1:W5:Y:S01]  /*0740*/  LDG.E.U16 R41, [R8.64] ;  /* 0x0000000408297981 */ /* 0x000362000c1e1500 */
[----:B------:R-:W-:Y:S02]  /*0750*/  LEA.HI.X.SX32 R5, R0, R49, 0x1, P0 ;  /* 0x0000003100057211 */ /* 0x000fe400000f0eff */
[----:B------:R-:W-:Y:S01]  /*0760*/  LEA R14, P1, R3, R47, 0x1 ;  /* 0x0000002f030e7211 */ /* 0x000fe200078208ff */
[----:B------:R1:W5:Y:S01]  /*0770*/  LDG.E.U16 R43, [R10.64] ;  /* 0x000000040a2b7981 */ /* 0x000362000c1e1500 */
[----:B------:R-:W-:-:S02]  /*0780*/  LEA R0, R51, R3, 0x1 ;  /* 0x0000000333007211 */ /* 0x000fc400078e08ff */
[C---:B0-----:R-:W-:Y:S01]  /*0790*/  LEA R12, P0, R2.reuse, R47, 0x1 ;  /* 0x0000002f020c7211 */ /* 0x041fe200078008ff */
[----:B------:R0:W5:Y:S01]  /*07a0*/  LDG.E.U16 R42, [R4.64] ;  /* 0x00000004042a7981 */ /* 0x000162000c1e1500 */
[-C--:B------:R-:W-:Y:S02]  /*07b0*/  LEA.HI.X.SX32 R15, R3, R49.reuse, 0x1, P1 ;  /* 0x00000031030f7211 */ /* 0x080fe400008f0eff */
[----:B------:R-:W-:Y:S02]  /*07c0*/  LEA.HI.X.SX32 R13, R2, R49, 0x1, P0 ;  /* 0x00000031020d7211 */ /* 0x000fe400000f0eff */
[----:B------:R-:W-:Y:S01]  /*07d0*/  LEA R3, R51, R0, 0x1 ;  /* 0x0000000033037211 */ /* 0x000fe200078e08ff */
[----:B------:R0:W5:Y:S01]  /*07e0*/  LDG.E.U16 R45, [R14.64] ;  /* 0x000000040e2d7981 */ /* 0x000162000c1e1500 */
[CC--:B-1----:R-:W-:Y:S02]  /*07f0*/  LEA R8, P0, R0.reuse, R47.reuse, 0x1 ;  /* 0x0000002f00087211 */ /* 0x0c2fe400078008ff */
[----:B------:R-:W-:Y:S01]  /*0800*/  LEA R10, P1, R3, R47, 0x1 ;  /* 0x0000002f030a7211 */ /* 0x000fe200078208ff */
[----:B------:R1:W5:Y:S01]  /*0810*/  LDG.E.U16 R12, [R12.64] ;  /* 0x000000040c0c7981 */ /* 0x000362000c1e1500 */
[----:B------:R-:W-:-:S02]  /*0820*/  LEA.HI.X.SX32 R9, R0, R49, 0x1, P0 ;  /* 0x0000003100097211 */ /* 0x000fc400000f0eff */
[----:B------:R-:W-:Y:S01]  /*0830*/  LEA R2, P0, R17, R47, 0x1 ;  /* 0x0000002f11027211 */ /* 0x000fe200078008ff */
[----:B------:R-:W-:Y:S01]  /*0840*/  IMAD R0, R51, 0x2, R3 ;  /* 0x0000000233007824 */ /* 0x000fe200078e0203 */
[-C--:B------:R-:W-:Y:S01]  /*0850*/  LEA.HI.X.SX32 R11, R3, R49.reuse, 0x1, P1 ;  /* 0x00000031030b7211 */ /* 0x080fe200008f0eff */
[----:B------:R1:W5:Y:S01]  /*0860*/  LDG.E.U16 R8, [R8.64] ;  /* 0x0000000408087981 */ /* 0x000362000c1e1500 */
[----:B------:R-:W-:Y:S02]  /*0870*/  LEA.HI.X.SX32 R3, R17, R49, 0x1, P0 ;  /* 0x0000003111037211 */ /* 0x000fe400000f0eff */
[CC--:B0-----:R-:W-:Y:S01]  /*0880*/  LEA R4, P0, R18.reuse, R47.reuse, 0x1 ;  /* 0x0000002f12047211 */ /* 0x0c1fe200078008ff */
[----:B------:R-:W5:Y:S01]  /*0890*/  LDG.E.U16 R10, [R10.64] ;  /* 0x000000040a0a7981 */ /* 0x000f62000c1e1500 */
[----:B------:R-:W-:Y:S02]  /*08a0*/  LEA R6, P1, R19, R47, 0x1 ;  /* 0x0000002f13067211 */ /* 0x000fe400078208ff */
[----:B------:R-:W-:Y:S01]  /*08b0*/  LEA.HI.X.SX32 R5, R18, R49, 0x1, P0 ;  /* 0x0000003112057211 */ /* 0x000fe200000f0eff */
[----:B-1----:R0:W5:Y:S01]  /*08c0*/  LDG.E.U16 R13, [R2.64] ;  /* 0x00000004020d7981 */ /* 0x002162000c1e1500 */
[----:B------:R-:W-:-:S02]  /*08d0*/  LEA R14, P0, R0, R47, 0x1 ;  /* 0x0000002f000e7211 */ /* 0x000fc400078008ff */
[-C--:B------:R-:W-:Y:S01]  /*08e0*/  LEA.HI.X.SX32 R7, R19, R49.reuse, 0x1, P1 ;  /* 0x0000003113077211 */ /* 0x080fe200008f0eff */
[----:B------:R1:W5:Y:S01]  /*08f0*/  LDG.E.U16 R17, [R4.64] ;  /* 0x0000000404117981 */ /* 0x000362000c1e1500 */
[----:B------:R-:W-:-:S04]  /*0900*/  LEA.HI.X.SX32 R15, R0, R49, 0x1, P0 ;  /* 0x00000031000f7211 */ /* 0x000fc800000f0eff */
[----:B------:R-:W5:Y:S04]  /*0910*/  LDG.E.U16 R7, [R6.64] ;  /* 0x0000000406077981 */ /* 0x000f68000c1e1500 */
[----:B------:R0:W5:Y:S01]  /*0920*/  LDG.E.U16 R15, [R14.64] ;  /* 0x000000040e0f7981 */ /* 0x000162000c1e1500 */
[----:B------:R-:W-:Y:S02]  /*0930*/  SHF.R.S32.HI R0, RZ, 0x6, R44 ;  /* 0x00000006ff007819 */ /* 0x000fe4000001142c */
[----:B------:R-:W-:Y:S02]  /*0940*/  SHF.L.U32 R9, R16, 0x1, RZ ;  /* 0x0000000110097819 */ /* 0x000fe400000006ff */
[----:B------:R-:W-:-:S04]  /*0950*/  SGXT R0, R0, 0x1 ;  /* 0x000000010000781a */ /* 0x000fc80000000200 */
[----:B------:R-:W-:-:S04]  /*0960*/  LOP3.LUT R0, R9, 0x90, R0, 0x78, !PT ;  /* 0x0000009009007812 */ /* 0x000fc800078e7800 */
[C---:B------:R-:W-:Y:S02]  /*0970*/  LOP3.LUT R52, R0.reuse, 0x20, RZ, 0x3c, !PT ;  /* 0x0000002000347812 */ /* 0x040fe400078e3cff */
[C---:B------:R-:W-:Y:S02]  /*0980*/  LOP3.LUT R50, R0.reuse, 0x40, RZ, 0x3c, !PT ;  /* 0x0000004000327812 */ /* 0x040fe400078e3cff */
[----:B------:R-:W-:Y:S02]  /*0990*/  LOP3.LUT R252, R0, 0x60, RZ, 0x3c, !PT ;  /* 0x0000006000fc7812 */ /* 0x000fe400078e3cff */
[----:B------:R-:W-:-:S04]  /*09a0*/  MOV R9, 0x1 ;  /* 0x0000000100097802 */ /* 0x000fc80000000f00 */
[----:B------:R-:W-:Y:S01]  /*09b0*/  ISETP.LE.AND P0, PT, R9, c[0x0][0x1d0], PT ;  /* 0x0000740009007a0c */ /* 0x000fe20003f03270 */
[----:B0-----:R-:W-:Y:S01]  /*09c0*/  IMAD.MOV.U32 R3, RZ, RZ, -0x800000 ;  /* 0xff800000ff037424 */ /* 0x001fe200078e00ff */
[----:B-1----:R-:W-:Y:S01]  /*09d0*/  MOV R5, 0x3f800000 ;  /* 0x3f80000000057802 */ /* 0x002fe20000000f00 */
[----:B------:R-:W-:Y:S01]  /*09e0*/  IMAD.MOV.U32 R2, RZ, RZ, -0x800000 ;  /* 0xff800000ff027424 */ /* 0x000fe200078e00ff */
[----:B------:R-:W-:Y:S01]  /*09f0*/  MOV R14, 0x3f800000 ;  /* 0x3f800000000e7802 */ /* 0x000fe20000000f00 */
[----:B------:R-:W-:Y:S01]  /*0a00*/  CS2R R100, SRZ ;  /* 0x0000000000647805 */ /* 0x000fe2000001ff00 */
        /* <DEDUP_REMOVED lines=15> */
[C---:B------:R-:W-:Y:S01]  /*0b00*/  SHF.L.U32 R83, R44.reuse, 0x1, RZ ;  /* 0x000000012c537819 */ /* 0x040fe200000006ff */
[----:B--2---:R-:W-:Y:S04]  /*0b10*/  STS.U16 [R0+0x4000], R21 ;  /* 0x0040001500007388 */ /* 0x004fe80000000400 */
[----:B---3--:R-:W-:Y:S04]  /*0b20*/  STS.U16 [R0+0x4400], R25 ;  /* 0x0044001900007388 */ /* 0x008fe80000000400 */
[----:B----4-:R-:W-:Y:S04]  /*0b30*/  STS.U16 [R0+0x4800], R29 ;  /* 0x0048001d00007388 */ /* 0x010fe80000000400 */
[----:B-----5:R-:W-:Y:S04]  /*0b40*/  STS.U16 [R0+0x4c00], R33 ;  /* 0x004c002100007388 */ /* 0x020fe80000000400 */
[----:B------:R0:W-:Y:S04]  /*0b50*/  STS.U16 [R0+0x5000], R37 ;  /* 0x0050002500007388 */ /* 0x0001e80000000400 */
        /* <DEDUP_REMOVED lines=26> */
[----:B------:R1:W-:Y:S01]  /*0d00*/  STS.U16 [R252+0x5f00], R15 ;  /* 0x005f000ffc007388 */ /* 0x0003e20000000400 */
[----:B0-----:R-:W-:Y:S01]  /*0d10*/  LOP3.LUT R37, R44, 0x7f, RZ, 0xc0, !PT ;  /* 0x0000007f2c257812 */ /* 0x001fe200078ec0ff */
[----:B------:R-:W-:Y:S05]  /*0d20*/  @!P0 BRA `(.L_x_0) ;  /* 0x00006c9000008947 */ /* 0x000fea0003800000 */
[----:B-1----:R-:W-:Y:S01]  /*0d30*/  MOV R38, c[0x0][0x1a4] ;  /* 0x0000690000267a02 */ /* 0x002fe20000000f00 */
[----:B------:R-:W-:Y:S01]  /*0d40*/  IMAD R7, R48, c[0x0][0x1a4], RZ ;  /* 0x0000690030077a24 */ /* 0x000fe200078e02ff */
[----:B------:R-:W-:Y:S01]  /*0d50*/  LOP3.LUT R30, R83, 0x10, RZ, 0xc0, !PT ;  /* 0x00000010531e7812 */ /* 0x000fe200078ec0ff */
[----:B------:R-:W-:Y:S01]  /*0d60*/  IMAD R16, R16, c[0x0][0x1a8], RZ ;  /* 0x00006a0010107a24 */ /* 0x000fe200078e02ff */
[----:B------:R-:W-:Y:S01]  /*0d70*/  LOP3.LUT R31, R44, 0x7, RZ, 0xc0, !PT ;  /* 0x000000072c1f7812 */ /* 0x000fe200078ec0ff */
[----:B------:R-:W-:Y:S01]  /*0d80*/  IMAD R8, R38, 0x2, R7 ;  /* 0x0000000226087824 */ /* 0x000fe200078e0207 */
[----:B------:R-:W-:Y:S01]  /*0d90*/  SHF.L.U32 R32, R44, 0x6, RZ ;  /* 0x000000062c207819 */ /* 0x000fe200000006ff */
[----:B------:R-:W-:Y:S01]  /*0da0*/  IMAD R2, R46, c[0x0][0x1a0], RZ ;  /* 0x000068002e027a24 */ /* 0x000fe200078e02ff */
[----:B------:R-:W-:Y:S01]  /*0db0*/  SHF.L.U32 R5, R16, 0x1, RZ ;  /* 0x0000000110057819 */ /* 0x000fe200000006ff */
[----:B------:R-:W-:Y:S01]  /*0dc0*/  IMAD R3, R46, c[0x0][0x1b0], RZ ;  /* 0x00006c002e037a24 */ /* 0x000fe200078e02ff */
[----:B------:R-:W-:Y:S01]  /*0dd0*/  LEA R9, R38, R8, 0x1 ;  /* 0x0000000826097211 */ /* 0x000fe200078e08ff */
[----:B------:R-:W-:Y:S01]  /*0de0*/  IMAD R29, R37, c[0x0][0x1b4], RZ ;  /* 0x00006d00251d7a24 */ /* 0x000fe200078e02ff */
[----:B------:R-:W-:Y:S01]  /*0df0*/  SHF.L.U32 R4, R2, 0x1, RZ ;  /* 0x0000000102047819 */ /* 0x000fe200000006ff */
[----:B------:R-:W-:Y:S01]  /*0e00*/  IMAD.SHL.U32 R28, R3, 0x2, RZ ;  /* 0x00000002031c7824 */ /* 0x000fe200078e00ff */
[----:B------:R-:W-:Y:S01]  /*0e10*/  LEA R10, R38, R9, 0x1 ;  /* 0x00000009260a7211 */ /* 0x000fe200078e08ff */
[----:B------:R-:W-:Y:S01]  /*0e20*/  IMAD.HI R2, R2, 0x2, RZ ;  /* 0x0000000202027827 */ /* 0x000fe200078e02ff */
[----:B------:R-:W-:Y:S01]  /*0e30*/  SHF.L.U32 R27, R29, 0x1, RZ ;  /* 0x000000011d1b7819 */ /* 0x000fe200000006ff */
[----:B------:R-:W-:Y:S01]  /*0e40*/  CS2R R100, SRZ ;  /* 0x0000000000647805 */ /* 0x000fe2000001ff00 */
[----:B------:R-:W-:Y:S01]  /*0e50*/  IADD3 R34, P0, P1, R5, c[0x0][0x168], R4 ;  /* 0x00005a0005227a10 */ /* 0x000fe2000791e004 */
[----:B------:R-:W-:Y:S01]  /*0e60*/  IMAD R11, R38, 0x2, R10 ;  /* 0x00000002260b7824 */ /* 0x000fe200078e020a */
[----:B------:R-:W-:Y:S01]  /*0e70*/  IADD3 R28, P2, P3, R27, c[0x0][0x170], R28 ;  /* 0x00005c001b1c7a10 */ /* 0x000fe20007b5e01c */
[----:B------:R-:W-:Y:S01]  /*0e80*/  IMAD.HI R5, R16, 0x2, RZ ;  /* 0x0000000210057827 */ /* 0x000fe200078e02ff */
[----:B------:R-:W-:Y:S01]  /*0e90*/  LOP3.LUT R33, R30, 0x60, R44, 0xf8, !PT ;  /* 0x000000601e217812 */ /* 0x000fe200078ef82c */
[----:B------:R-:W-:Y:S01]  /*0ea0*/  CS2R R102, SRZ ;  /* 0x0000000000667805 */ /* 0x000fe2000001ff00 */
[C---:B------:R-:W-:Y:S01]  /*0eb0*/  LEA R13, R38.reuse, R11, 0x1 ;  /* 0x0000000b260d7211 */ /* 0x040fe200078e08ff */
[----:B------:R-:W-:Y:S01]  /*0ec0*/  IMAD.HI R6, R3, 0x2, RZ ;  /* 0x0000000203067827 */ /* 0x000fe200078e02ff */
[----:B------:R-:W-:Y:S01]  /*0ed0*/  IADD3.X R36, R5, c[0x0][0x16c], R2, P0, P1 ;  /* 0x00005b0005247a10 */ /* 0x000fe200007e2402 */
[----:B------:R-:W-:Y:S01]  /*0ee0*/  CS2R R108, SRZ ;  /* 0x00000000006c7805 */ /* 0x000fe2000001ff00 */
[----:B------:R-:W-:Y:S01]  /*0ef0*/  LEA R14, R38, R13, 0x1 ;  /* 0x0000000d260e7211 */ /* 0x000fe200078e08ff */
[----:B------:R-:W-:Y:S01]  /*0f00*/  IMAD.HI R29, R29, 0x2, RZ ;  /* 0x000000021d1d7827 */ /* 0x000fe200078e02ff */
[-C--:B------:R-:W-:Y:S01]  /*0f10*/  LEA R44, P0, R7, R34.reuse, 0x1 ;  /* 0x00000022072c7211 */ /* 0x080fe200078008ff */
[----:B------:R-:W-:Y:S01]  /*0f20*/  CS2R R110, SRZ ;  /* 0x00000000006e7805 */ /* 0x000fe2000001ff00 */
[-C--:B------:R-:W-:Y:S01]  /*0f30*/  LEA R42, P1, R8, R34.reuse, 0x1 ;  /* 0x00000022082a7211 */ /* 0x080fe200078208ff */
[C---:B------:R-:W-:Y:S01]  /*0f40*/  IMAD R15, R38.reuse, 0x2, R14 ;  /* 0x00000002260f7824 */ /* 0x040fe200078e020e */
[----:B------:R-:W-:Y:S01]  /*0f50*/  IADD3.X R29, R29, c[0x0][0x174], R6, P2, P3 ;  /* 0x00005d001d1d7a10 */ /* 0x000fe200017e6406 */
[----:B------:R-:W-:Y:S01]  /*0f60*/  IMAD R12, R31, 0x90, RZ ;  /* 0x000000901f0c7824 */ /* 0x000fe200078e02ff */
[----:B------:R-:W-:Y:S01]  /*0f70*/  LEA R40, P2, R9, R34, 0x1 ;  /* 0x0000002209287211 */ /* 0x000fe200078408ff */
[----:B------:R-:W-:Y:S01]  /*0f80*/  CS2R R116, SRZ ;  /* 0x0000000000747805 */ /* 0x000fe2000001ff00 */
[C---:B------:R-:W-:Y:S01]  /*0f90*/  LEA R17, R38.reuse, R15, 0x1 ;  /* 0x0000000f26117211 */ /* 0x040fe200078e08ff */
[----:B------:R-:W-:Y:S01]  /*0fa0*/  CS2R R118, SRZ ;  /* 0x0000000000767805 */ /* 0x000fe2000001ff00 */
[-C--:B------:R-:W-:Y:S01]  /*0fb0*/  LEA.HI.X.SX32 R45, R7, R36.reuse, 0x1, P0 ;  /* 0x00000024072d7211 */ /* 0x080fe200000f0eff */
[----:B------:R-:W-:Y:S01]  /*0fc0*/  CS2R R128, SRZ ;  /* 0x0000000000807805 */ /* 0x000fe2000001ff00 */
[----:B------:R-:W-:Y:S01]  /*0fd0*/  LEA R18, R38, R17, 0x1 ;  /* 0x0000001126127211 */ /* 0x000fe200078e08ff */
[----:B------:R-:W-:Y:S01]  /*0fe0*/  CS2R R130, SRZ ;  /* 0x0000000000827805 */ /* 0x000fe2000001ff00 */
[-C--:B------:R-:W-:Y:S01]  /*0ff0*/  LEA.HI.X.SX32 R43, R8, R36.reuse, 0x1, P1 ;  /* 0x00000024082b7211 */ /* 0x080fe200008f0eff */
[----:B------:R-:W-:Y:S01]  /*1000*/  STL.64 [R1+0x2e8], R44 ;  /* 0x0002e82c01007387 */ /* 0x000fe20000100a00 */
[----:B------:R-:W-:Y:S01]  /*1010*/  LEA.HI.X.SX32 R41, R9, R36, 0x1, P2 ;  /* 0x0000002409297211 */ /* 0x000fe200010f0eff */
[----:B------:R-:W-:Y:S01]  /*1020*/  IMAD R19, R38, 0x2, R18 ;  /* 0x0000000226137824 */ /* 0x000fe200078e0212 */
[----:B------:R-:W-:Y:S01]  /*1030*/  LOP3.LUT R32, R32, 0x400, RZ, 0xc0, !PT ;  /* 0x0000040020207812 */ /* 0x000fe200078ec0ff */
[----:B------:R0:W-:Y:S01]  /*1040*/  STL.64 [R1+0x2e0], R42 ;  /* 0x0002e02a01007387 */ /* 0x0001e20000100a00 */
[----:B------:R-:W-:Y:S01]  /*1050*/  LOP3.LUT R33, R12, R33, RZ, 0x3c, !PT ;  /* 0x000000210c217212 */ /* 0x000fe200078e3cff */
[----:B------:R-:W-:Y:S01]  /*1060*/  CS2R R160, SRZ ;  /* 0x0000000000a07805 */ /* 0x000fe2000001ff00 */
[----:B------:R-:W-:Y:S01]  /*1070*/  LEA R20, R38, R19, 0x1 ;  /* 0x0000001326147211 */ /* 0x000fe200078e08ff */
[----:B------:R1:W-:Y:S01]  /*1080*/  STL.64 [R1+0x2d8], R40 ;  /* 0x0002d82801007387 */ /* 0x0003e20000100a00 */
[----:B------:R-:W-:Y:S01]  /*1090*/  LOP3.LUT R12, R12, 0x30, R83, 0x78, !PT ;  /* 0x000000300c0c7812 */ /* 0x000fe200078e7853 */
[----:B------:R-:W-:Y:S01]  /*10a0*/  IMAD.IADD R6, R32, 0x1, R33 ;  /* 0x0000000120067824 */ /* 0x000fe200078e0221 */
[C---:B------:R-:W-:Y:S01]  /*10b0*/  LEA R21, R38.reuse, R20, 0x1 ;  /* 0x0000001426157211 */ /* 0x040fe200078e08ff */
[----:B------:R-:W-:Y:S01]  /*10c0*/  CS2R R162, SRZ ;  /* 0x0000000000a27805 */ /* 0x000fe2000001ff00 */
[CC--:B------:R-:W-:Y:S01]  /*10d0*/  LEA R32, P2, R13.reuse, R34.reuse, 0x1 ;  /* 0x000000220d207211 */ /* 0x0c0fe200078408ff */
[----:B------:R-:W-:Y:S01]  /*10e0*/  CS2R R140, SRZ ;  /* 0x00000000008c7805 */ /* 0x000fe2000001ff00 */
[----:B------:R-:W-:Y:S01]  /*10f0*/  CS2R R142, SRZ ;  /* 0x00000000008e7805 */ /* 0x000fe2000001ff00 */
[----:B------:R-:W-:Y:S01]  /*1100*/  IMAD R22, R38, 0x2, R21 ;  /* 0x0000000226167824 */ /* 0x000fe200078e0215 */
[----:B0-----:R-:W-:Y:S01]  /*1110*/  LEA R42, P0, R10, R34, 0x1 ;  /* 0x000000220a2a7211 */ /* 0x001fe200078008ff */
[----:B------:R-:W-:Y:S01]  /*1120*/  CS2R R144, SRZ ;  /* 0x0000000000907805 */ /* 0x000fe2000001ff00 */
[----:B------:R-:W-:Y:S01]  /*1130*/  LEA.HI.X.SX32 R33, R13, R36, 0x1, P2 ;  /* 0x000000240d217211 */ /* 0x000fe200010f0eff */
[----:B------:R-:W-:Y:S01]  /*1140*/  CS2R R146, SRZ ;  /* 0x0000000000927805 */ /* 0x000fe2000001ff00 */
[C---:B------:R-:W-:Y:S01]  /*1150*/  LEA R23, R38.reuse, R22, 0x1 ;  /* 0x0000001626177211 */ /* 0x040fe200078e08ff */
[----:B------:R-:W-:Y:S01]  /*1160*/  CS2R R152, SRZ ;  /* 0x0000000000987805 */ /* 0x000fe2000001ff00 */
[----:B-1----:R-:W-:Y:S01]  /*1170*/  LEA R40, P1, R11, R34, 0x1 ;  /* 0x000000220b287211 */ /* 0x002fe200078208ff */
[----:B------:R-:W-:Y:S01]  /*1180*/  CS2R R154, SRZ ;  /* 0x00000000009a7805 */ /* 0x000fe2000001ff00 */
[----:B------:R-:W-:-:S02]  /*1190*/  LEA R24, R38, R23, 0x1 ;  /* 0x0000001726187211 */ /* 0x000fc400078e08ff */
[-C--:B------:R-:W-:Y:S02]  /*11a0*/  LEA.HI.X.SX32 R43, R10, R36.reuse, 0x1, P0 ;  /* 0x000000240a2b7211 */ /* 0x080fe400000f0eff */
[----:B------:R-:W-:Y:S01]  /*11b0*/  LEA.HI.X.SX32 R41, R11, R36, 0x1, P1 ;  /* 0x000000240b297211 */ /* 0x000fe200008f0eff */
[C---:B------:R-:W-:Y:S02]  /*11c0*/  IMAD R25, R38.reuse, 0x2, R24 ;  /* 0x0000000226197824 */ /* 0x040fe400078e0218 */
[----:B------:R0:W-:Y:S03]  /*11d0*/  STL.64 [R1+0x2d0], R42 ;  /* 0x0002d02a01007387 */ /* 0x0001e60000100a00 */
[C---:B------:R-:W-:Y:S01]  /*11e0*/  LEA R26, R38.reuse, R25, 0x1 ;  /* 0x00000019261a7211 */ /* 0x040fe200078e08ff */
[----:B------:R1:W-:Y:S04]  /*11f0*/  STL.64 [R1+0x2c8], R40 ;  /* 0x0002c82801007387 */ /* 0x0003e80000100a00 */
[----:B------:R-:W-:Y:S01]  /*1200*/  IMAD R4, R38, 0x2, R26 ;  /* 0x0000000226047824 */ /* 0x000fe200078e021a */
[----:B------:R2:W-:Y:S01]  /*1210*/  STL.64 [R1+0x2c0], R32 ;  /* 0x0002c02001007387 */ /* 0x0005e20000100a00 */
[----:B0-----:R-:W-:-:S03]  /*1220*/  LEA R42, P0, R14, R34, 0x1 ;  /* 0x000000220e2a7211 */ /* 0x001fc600078008ff */
[----:B------:R-:W-:Y:S02]  /*1230*/  LEA R27, R38, R4, 0x1 ;  /* 0x00000004261b7211 */ /* 0x000fe400078e08ff */
[C---:B-1----:R-:W-:Y:S02]  /*1240*/  LEA R40, P1, R15.reuse, R34, 0x1 ;  /* 0x000000220f287211 */ /* 0x042fe400078208ff */
[-C--:B------:R-:W-:Y:S01]  /*1250*/  LEA.HI.X.SX32 R43, R14, R36.reuse, 0x1, P0 ;  /* 0x000000240e2b7211 */ /* 0x080fe200000f0eff */
[C---:B------:R-:W-:Y:S01]  /*1260*/  IMAD R16, R38.reuse, 0x2, R27 ;  /* 0x0000000226107824 */ /* 0x040fe200078e021b */
[----:B------:R-:W-:Y:S02]  /*1270*/  LEA.HI.X.SX32 R41, R15, R36, 0x1, P1 ;  /* 0x000000240f297211 */ /* 0x000fe400008f0eff */
[----:B--2---:R-:W-:Y:S01]  /*1280*/  LEA R32, P2, R17, R34, 0x1 ;  /* 0x0000002211207211 */ /* 0x004fe200078408ff */
[----:B------:R-:W-:Y:S01]  /*1290*/  STL.64 [R1+0x2b8], R42 ;  /* 0x0002b82a01007387 */ /* 0x000fe20000100a00 */
[----:B------:R-:W-:-:S02]  /*12a0*/  LEA R3, R38, R16, 0x1 ;  /* 0x0000001026037211 */ /* 0x000fc400078e08ff */
[----:B------:R-:W-:Y:S01]  /*12b0*/  LEA.HI.X.SX32 R33, R17, R36, 0x1, P2 ;  /* 0x0000002411217211 */ /* 0x000fe200010f0eff */
[----:B------:R0:W-:Y:S01]  /*12c0*/  STL.64 [R1+0x2b0], R40 ;  /* 0x0002b02801007387 */ /* 0x0001e20000100a00 */
[----:B------:R-:W-:Y:S02]  /*12d0*/  LEA R30, R38, R3, 0x1 ;  /* 0x00000003261e7211 */ /* 0x000fe400078e08ff */
[----:B------:R-:W-:Y:S01]  /*12e0*/  LEA R14, P2, R20, R34, 0x1 ;  /* 0x00000022140e7211 */ /* 0x000fe200078408ff */
[----:B------:R1:W-:Y:S01]  /*12f0*/  STL.64 [R1+0x2a8], R32 ;  /* 0x0002a82001007387 */ /* 0x0003e20000100a00 */
[----:B------:R-:W-:Y:S02]  /*1300*/  LEA R2, R38, R30, 0x1 ;  /* 0x0000001e26027211 */ /* 0x000fe400078e08ff */
[----:B------:R-:W-:Y:S02]  /*1310*/  LEA.HI.X.SX32 R15, R20, R36, 0x1, P2 ;  /* 0x00000024140f7211 */ /* 0x000fe400010f0eff */
[----:B------:R-:W-:-:S02]  /*1320*/  LEA R5, R38, R2, 0x1 ;  /* 0x0000000226057211 */ /* 0x000fc400078e08ff */
[-C--:B0-----:R-:W-:Y:S01]  /*1330*/  LEA R40, P0, R18, R34.reuse, 0x1 ;  /* 0x0000002212287211 */ /* 0x081fe200078008ff */
[----:B------:R-:W-:Y:S02]  /*1340*/  STL.64 [R1+0x290], R14 ;  /* 0x0002900e01007387 */ /* 0x000fe40000100a00 */
[----:B------:R-:W-:Y:S01]  /*1350*/  IMAD R7, R38, 0x2, R5 ;  /* 0x0000000226077824 */ /* 0x000fe200078e0205 */
[C---:B-1----:R-:W-:Y:S02]  /*1360*/  LEA R32, P1, R19.reuse, R34, 0x1 ;  /* 0x0000002213207211 */ /* 0x042fe400078208ff */
[-C--:B------:R-:W-:Y:S02]  /*1370*/  LEA.HI.X.SX32 R41, R18, R36.reuse, 0x1, P0 ;  /* 0x0000002412297211 */ /* 0x080fe400000f0eff */
[----:B------:R-:W-:Y:S02]  /*1380*/  LEA.HI.X.SX32 R33, R19, R36, 0x1, P1 ;  /* 0x0000002413217211 */ /* 0x000fe400008f0eff */
[----:B------:R-:W-:Y:S01]  /*1390*/  LEA R8, R38, R7, 0x1 ;  /* 0x0000000726087211 */ /* 0x000fe200078e08ff */
[----:B------:R0:W-:Y:S01]  /*13a0*/  STL.64 [R1+0x2a0], R40 ;  /* 0x0002a02801007387 */ /* 0x0001e20000100a00 */
[----:B------:R-:W-:-:S02]  /*13b0*/  LEA R18, P2, R23, R34, 0x1 ;  /* 0x0000002217127211 */ /* 0x000fc400078408ff */
[----:B------:R-:W-:Y:S01]  /*13c0*/  LEA R9, R38, R8, 0x1 ;  /* 0x0000000826097211 */ /* 0x000fe200078e08ff */
[----:B------:R1:W-:Y:S01]  /*13d0*/  STL.64 [R1+0x298], R32 ;  /* 0x0002982001007387 */ /* 0x0003e20000100a00 */
[----:B------:R-:W-:Y:S02]  /*13e0*/  LEA.HI.X.SX32 R19, R23, R36, 0x1, P2 ;  /* 0x0000002417137211 */ /* 0x000fe400010f0eff */
[-C--:B------:R-:W-:Y:S01]  /*13f0*/  LEA R20, P2, R26, R34.reuse, 0x1 ;  /* 0x000000221a147211 */ /* 0x080fe200078408ff */
[----:B------:R-:W-:Y:S01]  /*1400*/  IMAD R10, R38, 0x2, R9 ;  /* 0x00000002260a7824 */ /* 0x000fe200078e0209 */
[----:B0-----:R-:W-:-:S04]  /*1410*/  LEA R40, P0, R21, R34, 0x1 ;  /* 0x0000002215287211 */ /* 0x001fc800078008ff */
[----:B------:R-:W-:Y:S02]  /*1420*/  LEA R11, R38, R10, 0x1 ;  /* 0x0000000a260b7211 */ /* 0x000fe400078e08ff */
[C---:B-1----:R-:W-:Y:S02]  /*1430*/  LEA R32, P1, R22.reuse, R34, 0x1 ;  /* 0x0000002216207211 */ /* 0x042fe400078208ff */
[-C--:B------:R-:W-:Y:S02]  /*1440*/  LEA.HI.X.SX32 R41, R21, R36.reuse, 0x1, P0 ;  /* 0x0000002415297211 */ /* 0x080fe400000f0eff */
[-C--:B------:R-:W-:Y:S02]  /*1450*/  LEA.HI.X.SX32 R33, R22, R36.reuse, 0x1, P1 ;  /* 0x0000002416217211 */ /* 0x080fe400008f0eff */
[----:B------:R-:W-:Y:S01]  /*1460*/  LEA R13, R38, R11, 0x1 ;  /* 0x0000000b260d7211 */ /* 0x000fe200078e08ff */
[----:B------:R0:W-:Y:S01]  /*1470*/  STL.64 [R1+0x288], R40 ;  /* 0x0002882801007387 */ /* 0x0001e20000100a00 */
[----:B------:R-:W-:-:S02]  /*1480*/  LEA.HI.X.SX32 R21, R26, R36, 0x1, P2 ;  /* 0x000000241a157211 */ /* 0x000fc400010f0eff */
[----:B------:R-:W-:Y:S01]  /*1490*/  LEA R22, P2, R16, R34, 0x1 ;  /* 0x0000002210167211 */ /* 0x000fe200078408ff */
[----:B------:R1:W-:Y:S01]  /*14a0*/  STL.64 [R1+0x280], R32 ;  /* 0x0002802001007387 */ /* 0x0003e20000100a00 */
[----:B------:R-:W-:Y:S02]  /*14b0*/  IMAD R14, R38, 0x2, R13 ;  /* 0x00000002260e7824 */ /* 0x000fe400078e020d */
[----:B------:R-:W-:Y:S01]  /*14c0*/  LEA.HI.X.SX32 R23, R16, R36, 0x1, P2 ;  /* 0x0000002410177211 */ /* 0x000fe200010f0eff */
[----:B------:R2:W-:Y:S02]  /*14d0*/  STL.64 [R1+0x278], R18 ;  /* 0x0002781201007387 */ /* 0x0005e40000100a00 */
[----:B------:R-:W-:Y:S02]  /*14e0*/  LEA R15, R38, R14, 0x1 ;  /* 0x0000000e260f7211 */ /* 0x000fe400078e08ff */
[----:B0-----:R-:W-:Y:S02]  /*14f0*/  LEA R40, P0, R24, R34, 0x1 ;  /* 0x0000002218287211 */ /* 0x001fe400078008ff */
[----:B------:R-:W-:-:S02]  /*1500*/  LEA R17, R38, R15, 0x1 ;  /* 0x0000000f26117211 */ /* 0x000fc400078e08ff */
[C---:B-1----:R-:W-:Y:S02]  /*1510*/  LEA R32, P1, R25.reuse, R34, 0x1 ;  /* 0x0000002219207211 */ /* 0x042fe400078208ff */
[-C--:B------:R-:W-:Y:S02]  /*1520*/  LEA.HI.X.SX32 R41, R24, R36.reuse, 0x1, P0 ;  /* 0x0000002418297211 */ /* 0x080fe400000f0eff */
[----:B------:R-:W-:Y:S01]  /*1530*/  LEA.HI.X.SX32 R33, R25, R36, 0x1, P1 ;  /* 0x0000002419217211 */ /* 0x000fe200008f0eff */
[C---:B--2---:R-:W-:Y:S01]  /*1540*/  IMAD R18, R38.reuse, 0x2, R17 ;  /* 0x0000000226127824 */ /* 0x044fe200078e0211 */
[C---:B------:R-:W-:Y:S01]  /*1550*/  LEA R24, P1, R27.reuse, R34, 0x1 ;  /* 0x000000221b187211 */ /* 0x040fe200078208ff */
[----:B------:R-:W-:Y:S03]  /*1560*/  STL.64 [R1+0x270], R40 ;  /* 0x0002702801007387 */ /* 0x000fe60000100a00 */
[----:B------:R-:W-:Y:S01]  /*1570*/  LEA.HI.X.SX32 R25, R27, R36, 0x1, P1 ;  /* 0x000000241b197211 */ /* 0x000fe200008f0eff */
[----:B------:R0:W-:Y:S01]  /*1580*/  STL.64 [R1+0x268], R32 ;  /* 0x0002682001007387 */ /* 0x0001e20000100a00 */
[----:B------:R-:W-:-:S03]  /*1590*/  LEA R19, R38, R18, 0x1 ;  /* 0x0000001226137211 */ /* 0x000fc600078e08ff */
[----:B------:R1:W-:Y:S01]  /*15a0*/  STL.64 [R1+0x260], R20 ;  /* 0x0002601401007387 */ /* 0x0003e20000100a00 */
[----:B0-----:R-:W-:-:S04]  /*15b0*/  LEA R32, P0, R4, R34, 0x1 ;  /* 0x0000002204207211 */ /* 0x001fc800078008ff */
[----:B------:R-:W-:Y:S02]  /*15c0*/  LEA.HI.X.SX32 R33, R4, R36, 0x1, P0 ;  /* 0x0000002404217211 */ /* 0x000fe400000f0eff */
[C---:B------:R-:W-:Y:S02]  /*15d0*/  LEA R26, P0, R3.reuse, R34, 0x1 ;  /* 0x00000022031a7211 */ /* 0x040fe400078008ff */
[----:B-1----:R-:W-:Y:S01]  /*15e0*/  LEA R20, R38, R19, 0x1 ;  /* 0x0000001326147211 */ /* 0x002fe200078e08ff */
[----:B------:R-:W-:Y:S01]  /*15f0*/  STL.64 [R1+0x258], R32 ;  /* 0x0002582001007387 */ /* 0x000fe20000100a00 */
[----:B------:R-:W-:-:S03]  /*1600*/  LEA.HI.X.SX32 R27, R3, R36, 0x1, P0 ;  /* 0x00000024031b7211 */ /* 0x000fc600000f0eff */
[----:B------:R0:W-:Y:S01]  /*1610*/  STL.64 [R1+0x250], R24 ;  /* 0x0002501801007387 */ /* 0x0001e20000100a00 */
[----:B------:R-:W-:-:S03]  /*1620*/  IMAD R4, R38, 0x2, R20 ;  /* 0x0000000226047824 */ /* 0x000fc600078e0214 */
[----:B------:R1:W-:Y:S02]  /*1630*/  STL.64 [R1+0x248], R22 ;  /* 0x0002481601007387 */ /* 0x0003e40000100a00 */
[----:B------:R-:W-:Y:S02]  /*1640*/  LEA R16, R38, R4, 0x1 ;  /* 0x0000000426107211 */ /* 0x000fe400078e08ff */
[----:B------:R2:W-:Y:S01]  /*1650*/  STL.64 [R1+0x240], R26 ;  /* 0x0002401a01007387 */ /* 0x0005e20000100a00 */
[-C--:B0-----:R-:W-:Y:S02]  /*1660*/  LEA R24, P1, R30, R34.reuse, 0x1 ;  /* 0x000000221e187211 */ /* 0x081fe400078208ff */
[----:B-1----:R-:W-:Y:S02]  /*1670*/  LEA R22, P2, R2, R34, 0x1 ;  /* 0x0000002202167211 */ /* 0x002fe400078408ff */
[-C--:B------:R-:W-:Y:S02]  /*1680*/  LEA.HI.X.SX32 R25, R30, R36.reuse, 0x1, P1 ;  /* 0x000000241e197211 */ /* 0x080fe400008f0eff */
[----:B------:R-:W-:-:S02]  /*1690*/  LEA.HI.X.SX32 R23, R2, R36, 0x1, P2 ;  /* 0x0000002402177211 */ /* 0x000fc400010f0eff */
[C---:B--2---:R-:W-:Y:S01]  /*16a0*/  LEA R26, P0, R5.reuse, R34, 0x1 ;  /* 0x00000022051a7211 */ /* 0x044fe200078008ff */
[----:B------:R0:W-:Y:S01]  /*16b0*/  STL.64 [R1+0x238], R24 ;  /* 0x0002381801007387 */ /* 0x0001e20000100a00 */
[C---:B------:R-:W-:Y:S02]  /*16c0*/  LEA R2, R38.reuse, R16, 0x1 ;  /* 0x0000001026027211 */ /* 0x040fe400078e08ff */
[----:B------:R-:W-:Y:S01]  /*16d0*/  LEA.HI.X.SX32 R27, R5, R36, 0x1, P0 ;  /* 0x00000024051b7211 */ /* 0x000fe200000f0eff */
[----:B------:R1:W-:Y:S02]  /*16e0*/  STL.64 [R1+0x230], R22 ;  /* 0x0002301601007387 */ /* 0x0003e40000100a00 */
[C---:B------:R-:W-:Y:S02]  /*16f0*/  IMAD R3, R38.reuse, 0x2, R2 ;  /* 0x0000000226037824 */ /* 0x040fe400078e0202 */
[----:B------:R2:W-:Y:S03]  /*1700*/  STL.64 [R1+0x228], R26 ;  /* 0x0002281a01007387 */ /* 0x0005e60000100a00 */
[----:B------:R-:W-:-:S02]  /*1710*/  LEA R5, R38, R3, 0x1 ;  /* 0x0000000326057211 */ /* 0x000fc400078e08ff */
[CC--:B0-----:R-:W-:Y:S02]  /*1720*/  LEA R24, P1, R7.reuse, R34.reuse, 0x1 ;  /* 0x0000002207187211 */ /* 0x0c1fe400078208ff */
[C---:B-1----:R-:W-:Y:S02]  /*1730*/  LEA R22, P2, R8.reuse, R34, 0x1 ;  /* 0x0000002208167211 */ /* 0x042fe400078408ff */
[-C--:B------:R-:W-:Y:S02]  /*1740*/  LEA.HI.X.SX32 R25, R7, R36.reuse, 0x1, P1 ;  /* 0x0000002407197211 */ /* 0x080fe400008f0eff */
[----:B------:R-:W-:Y:S02]  /*1750*/  LEA.HI.X.SX32 R23, R8, R36, 0x1, P2 ;  /* 0x0000002408177211 */ /* 0x000fe400010f0eff */
[----:B--2---:R-:W-:Y:S01]  /*1760*/  LEA R26, P0, R9, R34, 0x1 ;  /* 0x00000022091a7211 */ /* 0x004fe200078008ff */
[----:B------:R0:W-:Y:S01]  /*1770*/  STL.64 [R1+0x220], R24 ;  /* 0x0002201801007387 */ /* 0x0001e20000100a00 */
[----:B------:R-:W-:-:S02]  /*1780*/  LEA R7, R38, R5, 0x1 ;  /* 0x0000000526077211 */ /* 0x000fc400078e08ff */
[----:B------:R-:W-:Y:S01]  /*1790*/  LEA.HI.X.SX32 R27, R9, R36, 0x1, P0 ;  /* 0x00000024091b7211 */ /* 0x000fe200000f0eff */
[----:B------:R1:W-:Y:S02]  /*17a0*/  STL.64 [R1+0x218], R22 ;  /* 0x0002181601007387 */ /* 0x0003e40000100a00 */
[C---:B------:R-:W-:Y:S02]  /*17b0*/  IMAD R8, R38.reuse, 0x2, R7 ;  /* 0x0000000226087824 */ /* 0x040fe400078e0207 */
[----:B------:R2:W-:Y:S03]  /*17c0*/  STL.64 [R1+0x210], R26 ;  /* 0x0002101a01007387 */ /* 0x0005e60000100a00 */
[----:B------:R-:W-:Y:S02]  /*17d0*/  LEA R9, R38, R8, 0x1 ;  /* 0x0000000826097211 */ /* 0x000fe400078e08ff */
[----:B0-----:R-:W-:-:S02]  /*17e0*/  LEA R24, P1, R10, R34, 0x1 ;  /* 0x000000220a187211 */ /* 0x001fc400078208ff */
[C---:B-1----:R-:W-:Y:S02]  /*17f0*/  LEA R22, P2, R11.reuse, R34, 0x1 ;  /* 0x000000220b167211 */ /* 0x042fe400078408ff */
[-C--:B------:R-:W-:Y:S02]  /*1800*/  LEA.HI.X.SX32 R25, R10, R36.reuse, 0x1, P1 ;  /* 0x000000240a197211 */ /* 0x080fe400008f0eff */
[----:B------:R-:W-:Y:S02]  /*1810*/  LEA.HI.X.SX32 R23, R11, R36, 0x1, P2 ;  /* 0x000000240b177211 */ /* 0x000fe400010f0eff */
[C---:B--2---:R-:W-:Y:S01]  /*1820*/  LEA R26, P0, R13.reuse, R34, 0x1 ;  /* 0x000000220d1a7211 */ /* 0x044fe200078008ff */
[----:B------:R0:W-:Y:S01]  /*1830*/  STL.64 [R1+0x208], R24 ;  /* 0x0002081801007387 */ /* 0x0001e20000100a00 */
[C---:B------:R-:W-:Y:S02]  /*1840*/  LEA R10, R38.reuse, R9, 0x1 ;  /* 0x00000009260a7211 */ /* 0x040fe400078e08ff */
[----:B------:R-:W-:Y:S01]  /*1850*/  LEA.HI.X.SX32 R27, R13, R36, 0x1, P0 ;  /* 0x000000240d1b7211 */ /* 0x000fe200000f0eff */
[----:B------:R1:W-:Y:S02]  /*1860*/  STL.64 [R1+0x200], R22 ;  /* 0x0002001601007387 */ /* 0x0003e40000100a00 */
[----:B------:R-:W-:-:S02]  /*1870*/  IMAD R11, R38, 0x2, R10 ;  /* 0x00000002260b7824 */ /* 0x000fc400078e020a */
[----:B------:R2:W-:Y:S03]  /*1880*/  STL.64 [R1+0x1f8], R26 ;  /* 0x0001f81a01007387 */ /* 0x0005e60000100a00 */
[----:B------:R-:W-:Y:S02]  /*1890*/  LEA R13, R38, R11, 0x1 ;  /* 0x0000000b260d7211 */ /* 0x000fe400078e08ff */
[CC--:B0-----:R-:W-:Y:S02]  /*18a0*/  LEA R24, P1, R14.reuse, R34.reuse, 0x1 ;  /* 0x000000220e187211 */ /* 0x0c1fe400078208ff */
[C---:B-1----:R-:W-:Y:S02]  /*18b0*/  LEA R22, P2, R15.reuse, R34, 0x1 ;  /* 0x000000220f167211 */ /* 0x042fe400078408ff */
[-C--:B------:R-:W-:Y:S02]  /*18c0*/  LEA.HI.X.SX32 R25, R14, R36.reuse, 0x1, P1 ;  /* 0x000000240e197211 */ /* 0x080fe400008f0eff */
[----:B------:R-:W-:-:S02]  /*18d0*/  LEA.HI.X.SX32 R23, R15, R36, 0x1, P2 ;  /* 0x000000240f177211 */ /* 0x000fc400010f0eff */
[C---:B--2---:R-:W-:Y:S01]  /*18e0*/  LEA R26, P0, R17.reuse, R34, 0x1 ;  /* 0x00000022111a7211 */ /* 0x044fe200078008ff */
[----:B------:R0:W-:Y:S01]  /*18f0*/  STL.64 [R1+0x1f0], R24 ;  /* 0x0001f01801007387 */ /* 0x0001e20000100a00 */
[----:B------:R-:W-:Y:S02]  /*1900*/  LEA R14, R38, R13, 0x1 ;  /* 0x0000000d260e7211 */ /* 0x000fe400078e08ff */
[----:B------:R-:W-:Y:S01]  /*1910*/  LEA.HI.X.SX32 R27, R17, R36, 0x1, P0 ;  /* 0x00000024111b7211 */ /* 0x000fe200000f0eff */
[----:B------:R1:W-:Y:S04]  /*1920*/  STL.64 [R1+0x1e8], R22 ;  /* 0x0001e81601007387 */ /* 0x0003e80000100a00 */
[----:B------:R2:W-:Y:S01]  /*1930*/  STL.64 [R1+0x1e0], R26 ;  /* 0x0001e01a01007387 */ /* 0x0005e20000100a00 */
[----:B0-----:R-:W-:-:S02]  /*1940*/  LEA R24, P1, R18, R34, 0x1 ;  /* 0x0000002212187211 */ /* 0x001fc400078208ff */
[C---:B-1----:R-:W-:Y:S02]  /*1950*/  LEA R22, P2, R19.reuse, R34, 0x1 ;  /* 0x0000002213167211 */ /* 0x042fe400078408ff */
[-C--:B------:R-:W-:Y:S02]  /*1960*/  LEA.HI.X.SX32 R25, R18, R36.reuse, 0x1, P1 ;  /* 0x0000002412197211 */ /* 0x080fe400008f0eff */
[----:B------:R-:W-:Y:S02]  /*1970*/  LEA.HI.X.SX32 R23, R19, R36, 0x1, P2 ;  /* 0x0000002413177211 */ /* 0x000fe400010f0eff */
[C---:B--2---:R-:W-:Y:S01]  /*1980*/  LEA R26, P0, R20.reuse, R34, 0x1 ;  /* 0x00000022141a7211 */ /* 0x044fe200078008ff */
[----:B------:R0:W-:Y:S03]  /*1990*/  STL.64 [R1+0x1d8], R24 ;  /* 0x0001d81801007387 */ /* 0x0001e60000100a00 */
[----:B------:R-:W-:Y:S01]  /*19a0*/  LEA.HI.X.SX32 R27, R20, R36, 0x1, P0 ;  /* 0x00000024141b7211 */ /* 0x000fe200000f0eff */
[----:B------:R1:W-:Y:S04]  /*19b0*/  STL.64 [R1+0x1d0], R22 ;  /* 0x0001d01601007387 */ /* 0x0003e80000100a00 */
[----:B------:R-:W-:Y:S01]  /*19c0*/  STL.64 [R1+0x1c8], R26 ;  /* 0x0001c81a01007387 */ /* 0x000fe20000100a00 */
[----:B0-----:R-:W-:-:S02]  /*19d0*/  LEA R24, P1, R4, R34, 0x1 ;  /* 0x0000002204187211 */ /* 0x001fc400078208ff */
[----:B-1----:R-:W-:Y:S02]  /*19e0*/  LEA R22, P2, R16, R34, 0x1 ;  /* 0x0000002210167211 */ /* 0x002fe400078408ff */
[-C--:B------:R-:W-:Y:S01]  /*19f0*/  LEA.HI.X.SX32 R25, R4, R36.reuse, 0x1, P1 ;  /* 0x0000002404197211 */ /* 0x080fe200008f0eff */
[----:B------:R-:W-:Y:S01]  /*1a00*/  IMAD R4, R38, 0x2, R14 ;  /* 0x0000000226047824 */ /* 0x000fe200078e020e */
[----:B------:R-:W-:Y:S02]  /*1a10*/  LEA.HI.X.SX32 R23, R16, R36, 0x1, P2 ;  /* 0x0000002410177211 */ /* 0x000fe400010f0eff */
[-C--:B------:R-:W-:Y:S02]  /*1a20*/  LEA R20, P1, R3, R34.reuse, 0x1 ;  /* 0x0000002203147211 */ /* 0x080fe400078208ff */
[----:B------:R-:W-:Y:S01]  /*1a30*/  LEA R18, P2, R5, R34, 0x1 ;  /* 0x0000002205127211 */ /* 0x000fe200078408ff */
[----:B------:R0:W-:Y:S01]  /*1a40*/  STL.64 [R1+0x1b8], R22 ;  /* 0x0001b81601007387 */ /* 0x0001e20000100a00 */
[----:B------:R-:W-:-:S02]  /*1a50*/  LEA.HI.X.SX32 R21, R3, R36, 0x1, P1 ;  /* 0x0000002403157211 */ /* 0x000fc400008f0eff */
[----:B------:R-:W-:Y:S01]  /*1a60*/  LEA.HI.X.SX32 R19, R5, R36, 0x1, P2 ;  /* 0x0000002405137211 */ /* 0x000fe200010f0eff */
[----:B------:R-:W-:Y:S01]  /*1a70*/  STL.64 [R1+0x1c0], R24 ;  /* 0x0001c01801007387 */ /* 0x000fe20000100a00 */
[C---:B------:R-:W-:Y:S02]  /*1a80*/  LEA R16, P2, R9.reuse, R34, 0x1 ;  /* 0x0000002209107211 */ /* 0x040fe400078408ff */
[----:B------:R-:W-:Y:S02]  /*1a90*/  LEA R15, R38, R4, 0x1 ;  /* 0x00000004260f7211 */ /* 0x000fe400078e08ff */
[----:B------:R-:W-:Y:S02]  /*1aa0*/  LEA.HI.X.SX32 R17, R9, R36, 0x1, P2 ;  /* 0x0000002409117211 */ /* 0x000fe400010f0eff */
[----:B0-----:R-:W-:-:S04]  /*1ab0*/  LEA R22, P0, R2, R34, 0x1 ;  /* 0x0000002202167211 */ /* 0x001fc800078008ff */
[----:B------:R-:W-:Y:S02]  /*1ac0*/  LEA.HI.X.SX32 R23, R2, R36, 0x1, P0 ;  /* 0x0000002402177211 */ /* 0x000fe400000f0eff */
[----:B------:R-:W-:-:S03]  /*1ad0*/  LEA R2, R38, R15, 0x1 ;  /* 0x0000000f26027211 */ /* 0x000fc600078e08ff */
[----:B------:R-:W-:Y:S02]  /*1ae0*/  STL.64 [R1+0x1b0], R22 ;  /* 0x0001b01601007387 */ /* 0x000fe40000100a00 */
[C---:B------:R-:W-:Y:S02]  /*1af0*/  IMAD R3, R38.reuse, 0x2, R2 ;  /* 0x0000000226037824 */ /* 0x040fe400078e0202 */
[----:B------:R0:W-:Y:S03]  /*1b00*/  STL.64 [R1+0x1a8], R20 ;  /* 0x0001a81401007387 */ /* 0x0001e60000100a00 */
[----:B------:R-:W-:Y:S01]  /*1b10*/  LEA R5, R38, R3, 0x1 ;  /* 0x0000000326057211 */ /* 0x000fe200078e08ff */
[----:B------:R1:W-:Y:S01]  /*1b20*/  STL.64 [R1+0x1a0], R18 ;  /* 0x0001a01201007387 */ /* 0x0003e20000100a00 */
[-C--:B0-----:R-:W-:Y:S02]  /*1b30*/  LEA R20, P0, R7, R34.reuse, 0x1 ;  /* 0x0000002207147211 */ /* 0x081fe400078008ff */
[----:B-1----:R-:W-:-:S02]  /*1b40*/  LEA R18, P1, R8, R34, 0x1 ;  /* 0x0000002208127211 */ /* 0x002fc400078208ff */
[-C--:B------:R-:W-:Y:S02]  /*1b50*/  LEA.HI.X.SX32 R21, R7, R36.reuse, 0x1, P0 ;  /* 0x0000002407157211 */ /* 0x080fe400000f0eff */
[----:B------:R-:W-:Y:S02]  /*1b60*/  LEA.HI.X.SX32 R19, R8, R36, 0x1, P1 ;  /* 0x0000002408137211 */ /* 0x000fe400008f0eff */
[C---:B------:R-:W-:Y:S01]  /*1b70*/  LEA R7, R38.reuse, R5, 0x1 ;  /* 0x0000000526077211 */ /* 0x040fe200078e08ff */
[----:B------:R0:W-:Y:S04]  /*1b80*/  STL.64 [R1+0x198], R20 ;  /* 0x0001981401007387 */ /* 0x0001e80000100a00 */
[----:B------:R1:W-:Y:S01]  /*1b90*/  STL.64 [R1+0x190], R18 ;  /* 0x0001901201007387 */ /* 0x0003e20000100a00 */
[----:B------:R-:W-:-:S03]  /*1ba0*/  IMAD R8, R38, 0x2, R7 ;  /* 0x0000000226087824 */ /* 0x000fc600078e0207 */
[----:B------:R2:W-:Y:S02]  /*1bb0*/  STL.64 [R1+0x188], R16 ;  /* 0x0001881001007387 */ /* 0x0005e40000100a00 */
[----:B------:R-:W-:Y:S02]  /*1bc0*/  LEA R9, R38, R8, 0x1 ;  /* 0x0000000826097211 */ /* 0x000fe400078e08ff */
[CC--:B0-----:R-:W-:Y:S02]  /*1bd0*/  LEA R20, P0, R10.reuse, R34.reuse, 0x1 ;  /* 0x000000220a147211 */ /* 0x0c1fe400078008ff */
[----:B-1----:R-:W-:Y:S02]  /*1be0*/  LEA R18, P1, R11, R34, 0x1 ;  /* 0x000000220b127211 */ /* 0x002fe400078208ff */
[----:B------:R-:W-:Y:S02]  /*1bf0*/  LEA.HI.X.SX32 R21, R10, R36, 0x1, P0 ;  /* 0x000000240a157211 */ /* 0x000fe400000f0eff */
[----:B--2---:R-:W-:-:S02]  /*1c00*/  LEA R16, P2, R13, R34, 0x1 ;  /* 0x000000220d107211 */ /* 0x004fc400078408ff */
[-C--:B------:R-:W-:Y:S01]  /*1c10*/  LEA.HI.X.SX32 R19, R11, R36.reuse, 0x1, P1 ;  /* 0x000000240b137211 */ /* 0x080fe200008f0eff */
[----:B------:R-:W-:Y:S01]  /*1c20*/  STL.64 [R1+0x180], R20 ;  /* 0x0001801401007387 */ /* 0x000fe20000100a00 */
[----:B------:R-:W-:Y:S01]  /*1c30*/  LEA.HI.X.SX32 R17, R13, R36, 0x1, P2 ;  /* 0x000000240d117211 */ /* 0x000fe200010f0eff */
[----:B------:R-:W-:Y:S01]  /*1c40*/  IMAD.MOV.U32 R13, RZ, RZ, -0x800000 ;  /* 0xff800000ff0d7424 */ /* 0x000fe200078e00ff */
[C---:B------:R-:W-:Y:S01]  /*1c50*/  LEA R10, P2, R15.reuse, R34, 0x1 ;  /* 0x000000220f0a7211 */ /* 0x040fe200078408ff */
[----:B------:R0:W-:Y:S03]  /*1c60*/  STL.64 [R1+0x178], R18 ;  /* 0x0001781201007387 */ /* 0x0001e60000100a00 */
[----:B------:R-:W-:Y:S01]  /*1c70*/  LEA.HI.X.SX32 R11, R15, R36, 0x1, P2 ;  /* 0x000000240f0b7211 */ /* 0x000fe200010f0eff */
[----:B------:R1:W-:Y:S01]  /*1c80*/  STL.64 [R1+0x170], R16 ;  /* 0x0001701001007387 */ /* 0x0003e20000100a00 */
[----:B0-----:R-:W-:-:S02]  /*1c90*/  LEA R18, P0, R14, R34, 0x1 ;  /* 0x000000220e127211 */ /* 0x001fc400078008ff */
[----:B-1----:R-:W-:Y:S02]  /*1ca0*/  LEA R16, P1, R4, R34, 0x1 ;  /* 0x0000002204107211 */ /* 0x002fe400078208ff */
[-C--:B------:R-:W-:Y:S02]  /*1cb0*/  LEA.HI.X.SX32 R19, R14, R36.reuse, 0x1, P0 ;  /* 0x000000240e137211 */ /* 0x080fe400000f0eff */
[----:B------:R-:W-:Y:S02]  /*1cc0*/  LEA.HI.X.SX32 R17, R4, R36, 0x1, P1 ;  /* 0x0000002404117211 */ /* 0x000fe400008f0eff */
[----:B------:R-:W-:Y:S01]  /*1cd0*/  LEA R20, P0, R2, R34, 0x1 ;  /* 0x0000002202147211 */ /* 0x000fe200078008ff */
[----:B------:R0:W-:Y:S01]  /*1ce0*/  STL.64 [R1+0x168], R18 ;  /* 0x0001681201007387 */ /* 0x0001e20000100a00 */
[----:B------:R-:W-:Y:S02]  /*1cf0*/  LEA R4, R38, R9, 0x1 ;  /* 0x0000000926047211 */ /* 0x000fe400078e08ff */
[----:B------:R-:W-:Y:S01]  /*1d00*/  LEA.HI.X.SX32 R21, R2, R36, 0x1, P0 ;  /* 0x0000002402157211 */ /* 0x000fe200000f0eff */
[----:B------:R1:W-:Y:S04]  /*1d10*/  STL.64 [R1+0x160], R16 ;  /* 0x0001601001007387 */ /* 0x0003e80000100a00 */
[----:B------:R2:W-:Y:S01]  /*1d20*/  STL.64 [R1+0x158], R10 ;  /* 0x0001580a01007387 */ /* 0x0005e20000100a00 */
[----:B0-----:R-:W-:-:S03]  /*1d30*/  LEA R18, P1, R3, R34, 0x1 ;  /* 0x0000002203127211 */ /* 0x001fc600078208ff */
[----:B------:R-:W-:Y:S01]  /*1d40*/  STL.64 [R1+0x150], R20 ;  /* 0x0001501401007387 */ /* 0x000fe20000100a00 */
[----:B-1----:R-:W-:Y:S02]  /*1d50*/  LEA R16, P2, R5, R34, 0x1 ;  /* 0x0000002205107211 */ /* 0x002fe400078408ff */
[-C--:B------:R-:W-:Y:S02]  /*1d60*/  LEA.HI.X.SX32 R19, R3, R36.reuse, 0x1, P1 ;  /* 0x0000002403137211 */ /* 0x080fe400008f0eff */
[----:B------:R-:W-:Y:S01]  /*1d70*/  LEA.HI.X.SX32 R17, R5, R36, 0x1, P2 ;  /* 0x0000002405117211 */ /* 0x000fe200010f0eff */
[C---:B--2---:R-:W-:Y:S01]  /*1d80*/  IMAD R10, R38.reuse, 0x2, R4 ;  /* 0x00000002260a7824 */ /* 0x044fe200078e0204 */
[C---:B------:R-:W-:Y:S01]  /*1d90*/  LEA R14, P2, R9.reuse, R34, 0x1 ;  /* 0x00000022090e7211 */ /* 0x040fe200078408ff */
[----:B------:R0:W-:Y:S03]  /*1da0*/  STL.64 [R1+0x148], R18 ;  /* 0x0001481201007387 */ /* 0x0001e60000100a00 */
[----:B------:R-:W-:Y:S01]  /*1db0*/  LEA R2, R38, R10, 0x1 ;  /* 0x0000000a26027211 */ /* 0x000fe200078e08ff */
[----:B------:R1:W-:Y:S01]  /*1dc0*/  STL.64 [R1+0x140], R16 ;  /* 0x0001401001007387 */ /* 0x0003e20000100a00 */
[----:B------:R-:W-:-:S02]  /*1dd0*/  LEA.HI.X.SX32 R15, R9, R36, 0x1, P2 ;  /* 0x00000024090f7211 */ /* 0x000fc400010f0eff */
[----:B------:R-:W-:Y:S02]  /*1de0*/  LEA R3, R38, R2, 0x1 ;  /* 0x0000000226037211 */ /* 0x000fe400078e08ff */
[----:B0-----:R-:W-:-:S03]  /*1df0*/  LEA R18, P0, R7, R34, 0x1 ;  /* 0x0000002207127211 */ /* 0x001fc600078008ff */
[----:B------:R-:W-:Y:S01]  /*1e00*/  IMAD R5, R38, 0x2, R3 ;  /* 0x0000000226057824 */ /* 0x000fe200078e0203 */
[C---:B-1----:R-:W-:Y:S02]  /*1e10*/  LEA R16, P1, R8.reuse, R34, 0x1 ;  /* 0x0000002208107211 */ /* 0x042fe400078208ff */
[-C--:B------:R-:W-:Y:S02]  /*1e20*/  LEA.HI.X.SX32 R19, R7, R36.reuse, 0x1, P0 ;  /* 0x0000002407137211 */ /* 0x080fe400000f0eff */
[----:B------:R-:W-:Y:S02]  /*1e30*/  LEA.HI.X.SX32 R17, R8, R36, 0x1, P1 ;  /* 0x0000002408117211 */ /* 0x000fe400008f0eff */
[----:B------:R-:W-:Y:S01]  /*1e40*/  LEA R7, R38, R5, 0x1 ;  /* 0x0000000526077211 */ /* 0x000fe200078e08ff */
[----:B------:R0:W-:Y:S04]  /*1e50*/  STL.64 [R1+0x138], R18 ;  /* 0x0001381201007387 */ /* 0x0001e80000100a00 */
[----:B------:R1:W-:Y:S04]  /*1e60*/  STL.64 [R1+0x130], R16 ;  /* 0x0001301001007387 */ /* 0x0003e80000100a00 */
[----:B------:R2:W-:Y:S01]  /*1e70*/  STL.64 [R1+0x128], R14 ;  /* 0x0001280e01007387 */ /* 0x0005e20000100a00 */
[----:B0-----:R-:W-:-:S02]  /*1e80*/  LEA R18, P0, R4, R34, 0x1 ;  /* 0x0000002204127211 */ /* 0x001fc400078008ff */
[----:B-1----:R-:W-:Y:S02]  /*1e90*/  LEA R16, P1, R10, R34, 0x1 ;  /* 0x000000220a107211 */ /* 0x002fe400078208ff */
[-C--:B------:R-:W-:Y:S02]  /*1ea0*/  LEA.HI.X.SX32 R19, R4, R36.reuse, 0x1, P0 ;  /* 0x0000002404137211 */ /* 0x080fe400000f0eff */
[----:B------:R-:W-:Y:S02]  /*1eb0*/  LEA.HI.X.SX32 R17, R10, R36, 0x1, P1 ;  /* 0x000000240a117211 */ /* 0x000fe400008f0eff */
[C---:B--2---:R-:W-:Y:S01]  /*1ec0*/  LEA R14, P2, R2.reuse, R34, 0x1 ;  /* 0x00000022020e7211 */ /* 0x044fe200078408ff */
[----:B------:R-:W-:Y:S01]  /*1ed0*/  STL.64 [R1+0x120], R18 ;  /* 0x0001201201007387 */ /* 0x000fe20000100a00 */
[----:B------:R-:W-:Y:S02]  /*1ee0*/  MOV R4, RZ ;  /* 0x000000ff00047202 */ /* 0x000fe40000000f00 */
[----:B------:R-:W-:Y:S01]  /*1ef0*/  LEA.HI.X.SX32 R15, R2, R36, 0x1, P2 ;  /* 0x00000024020f7211 */ /* 0x000fe200010f0eff */
[----:B------:R0:W-:Y:S01]  /*1f00*/  STL.64 [R1+0x118], R16 ;  /* 0x0001181001007387 */ /* 0x0001e20000100a00 */
[----:B------:R-:W-:-:S02]  /*1f10*/  LEA R2, R38, R7, 0x1 ;  /* 0x0000000726027211 */ /* 0x000fc400078e08ff */
[CC--:B------:R-:W-:Y:S01]  /*1f20*/  LEA R10, P2, R7.reuse, R34.reuse, 0x1 ;  /* 0x00000022070a7211 */ /* 0x0c0fe200078408ff */
[----:B------:R1:W-:Y:S01]  /*1f30*/  STL.64 [R1+0x110], R14 ;  /* 0x0001100e01007387 */ /* 0x0003e20000100a00 */
[C---:B------:R-:W-:Y:S02]  /*1f40*/  LEA R8, P3, R2.reuse, R34, 0x1 ;  /* 0x0000002202087211 */ /* 0x040fe400078608ff */
[-C--:B------:R-:W-:Y:S02]  /*1f50*/  LEA.HI.X.SX32 R11, R7, R36.reuse, 0x1, P2 ;  /* 0x00000024070b7211 */ /* 0x080fe400010f0eff */
[----:B------:R-:W-:Y:S02]  /*1f60*/  LEA.HI.X.SX32 R9, R2, R36, 0x1, P3 ;  /* 0x0000002402097211 */ /* 0x000fe400018f0eff */
[----:B------:R-:W-:Y:S02]  /*1f70*/  SHF.L.U32 R7, R37, 0x1, RZ ;  /* 0x0000000125077819 */ /* 0x000fe400000006ff */
[----:B0-----:R-:W-:-:S02]  /*1f80*/  LEA R16, P0, R3, R34, 0x1 ;  /* 0x0000002203107211 */ /* 0x001fc400078008ff */
[----:B------:R-:W-:Y:S02]  /*1f90*/  MOV R2, RZ ;  /* 0x000000ff00027202 */ /* 0x000fe40000000f00 */
[----:B------:R-:W-:Y:S01]  /*1fa0*/  LEA.HI.X.SX32 R17, R3, R36, 0x1, P0 ;  /* 0x0000002403117211 */ /* 0x000fe200000f0eff */
[----:B------:R-:W-:Y:S01]  /*1fb0*/  IMAD.MOV.U32 R3, RZ, RZ, c[0x0][0x1b8] ;  /* 0x00006e00ff037624 */ /* 0x000fe200078e00ff */
[----:B-1----:R-:W-:-:S03]  /*1fc0*/  LEA R14, P1, R5, R34, 0x1 ;  /* 0x00000022050e7211 */ /* 0x002fc600078208ff */
[----:B------:R-:W-:Y:S01]  /*1fd0*/  IMAD R64, R3, 0x22, RZ ;  /* 0x0000002203407824 */ /* 0x000fe200078e02ff */
[----:B------:R-:W-:Y:S01]  /*1fe0*/  LEA.HI.X.SX32 R15, R5, R36, 0x1, P1 ;  /* 0x00000024050f7211 */ /* 0x000fe200008f0eff */
[C---:B------:R-:W-:Y:S01]  /*1ff0*/  IMAD R66, R3.reuse, 0x11, RZ ;  /* 0x0000001103427824 */ /* 0x040fe200078e02ff */
[----:B------:R-:W-:Y:S01]  /*2000*/  STL.64 [R1+0x108], R16 ;  /* 0x0001081001007387 */ /* 0x000fe20000100a00 */
[C---:B------:R-:W-:Y:S01]  /*2010*/  IMAD R244, R3.reuse, 0x44, RZ ;  /* 0x0000004403f47824 */ /* 0x040fe200078e02ff */
[-C--:B------:R-:W-:Y:S01]  /*2020*/  IADD3 R84, P6, R64, R28.reuse, RZ ;  /* 0x0000001c40547210 */ /* 0x080fe20007fde0ff */
[C---:B------:R-:W-:Y:S01]  /*2030*/  IMAD R58, R3.reuse, 0x24, RZ ;  /* 0x00000024033a7824 */ /* 0x040fe200078e02ff */
[----:B------:R-:W-:Y:S01]  /*2040*/  STL.64 [R1+0x100], R14 ;  /* 0x0001000e01007387 */ /* 0x000fe20000100a00 */
[C---:B------:R-:W-:Y:S01]  /*2050*/  IMAD R246, R3.reuse, 0x42, RZ ;  /* 0x0000004203f67824 */ /* 0x040fe200078e02ff */
[-C--:B------:R-:W-:Y:S01]  /*2060*/  LEA.HI.X.SX32 R85, R66, R29.reuse, 0x1, P6 ;  /* 0x0000001d42557211 */ /* 0x080fe200030f0eff */
[C---:B------:R-:W-:Y:S01]  /*2070*/  IMAD R60, R3.reuse, 0x12, RZ ;  /* 0x00000012033c7824 */ /* 0x040fe200078e02ff */
[-C--:B------:R-:W-:Y:S01]  /*2080*/  IADD3 R244, P0, R244, R28.reuse, RZ ;  /* 0x0000001cf4f47210 */ /* 0x080fe20007f1e0ff */
[----:B------:R-:W-:Y:S01]  /*2090*/  STL.64 [R1+0xf8], R10 ;  /* 0x0000f80a01007387 */ /* 0x000fe20000100a00 */
[C---:B------:R-:W-:Y:S01]  /*20a0*/  IMAD R54, R3.reuse, 0x26, RZ ;  /* 0x0000002603367824 */ /* 0x040fe200078e02ff */
[-C--:B------:R-:W-:Y:S01]  /*20b0*/  IADD3 R246, P3, R246, R28.reuse, RZ ;  /* 0x0000001cf6f67210 */ /* 0x080fe20007f7e0ff */
[C---:B------:R-:W-:Y:S01]  /*20c0*/  IMAD R67, R3.reuse, 0x21, RZ ;  /* 0x0000002103437824 */ /* 0x040fe200078e02ff */
[----:B------:R-:W-:Y:S01]  /*20d0*/  STL.64 [R1+0xf0], R8 ;  /* 0x0000f00801007387 */ /* 0x000fe20000100a00 */
[-C--:B------:R-:W-:Y:S01]  /*20e0*/  LEA.HI.X.SX32 R245, R64, R29.reuse, 0x1, P0 ;  /* 0x0000001d40f57211 */ /* 0x080fe200000f0eff */
[C---:B------:R-:W-:Y:S01]  /*20f0*/  IMAD R61, R3.reuse, 0x9, RZ ;  /* 0x00000009033d7824 */ /* 0x040fe200078e02ff */
[-C--:B------:R-:W-:Y:S01]  /*2100*/  IADD3 R86, P6, R60, R28.reuse, RZ ;  /* 0x0000001c3c567210 */ /* 0x080fe20007fde0ff */
[----:B------:R0:W-:Y:S01]  /*2110*/  STL.64 [R1+0x68], R84 ;  /* 0x0000685401007387 */ /* 0x0001e20000100a00 */
[----:B------:R-:W-:Y:S01]  /*2120*/  IMAD R234, R3, 0x4e, RZ ;  /* 0x0000004e03ea7824 */ /* 0x000fe200078e02ff */
[-C--:B------:R-:W-:Y:S01]  /*2130*/  LEA.HI.X.SX32 R247, R67, R29.reuse, 0x1, P3 ;  /* 0x0000001d43f77211 */ /* 0x080fe200018f0eff */
[----:B------:R-:W-:Y:S01]  /*2140*/  IMAD R56, R3, 0x13, RZ ;  /* 0x0000001303387824 */ /* 0x000fe200078e02ff */
[-C--:B------:R-:W-:Y:S01]  /*2150*/  LEA.HI.X.SX32 R87, R61, R29.reuse, 0x1, P6 ;  /* 0x0000001d3d577211 */ /* 0x080fe200030f0eff */
[C---:B------:R-:W-:Y:S01]  /*2160*/  IMAD R236, R3.reuse, 0x4c, RZ ;  /* 0x0000004c03ec7824 */ /* 0x040fe200078e02ff */
[-C--:B------:R-:W-:Y:S01]  /*2170*/  IADD3 R234, P3, R234, R28.reuse, RZ ;  /* 0x0000001ceaea7210 */ /* 0x080fe20007f7e0ff */
[C---:B------:R-:W-:Y:S01]  /*2180*/  IMAD R52, R3.reuse, 0x27, RZ ;  /* 0x0000002703347824 */ /* 0x040fe200078e02ff */
[C---:B------:R-:W-:Y:S01]  /*2190*/  SHF.L.U32 R82, R3.reuse, 0x2, RZ ;  /* 0x0000000203527819 */ /* 0x040fe200000006ff */
[C---:B------:R-:W-:Y:S01]  /*21a0*/  IMAD R46, R3.reuse, 0x28, RZ ;  /* 0x00000028032e7824 */ /* 0x040fe200078e02ff */
[-C--:B------:R-:W-:Y:S01]  /*21b0*/  IADD3 R236, P2, R236, R28.reuse, RZ ;  /* 0x0000001cecec7210 */ /* 0x080fe20007f5e0ff */
[C---:B------:R-:W-:Y:S01]  /*21c0*/  IMAD R49, R3.reuse, 0xa, RZ ;  /* 0x0000000a03317824 */ /* 0x040fe200078e02ff */
[-C--:B0-----:R-:W-:Y:S01]  /*21d0*/  IADD3 R84, P0, R58, R28.reuse, RZ ;  /* 0x0000001c3a547210 */ /* 0x081fe20007f1e0ff */
[C---:B------:R-:W-:Y:S01]  /*21e0*/  IMAD R48, R3.reuse, 0x14, RZ ;  /* 0x0000001403307824 */ /* 0x040fe200078e02ff */
[-C--:B------:R-:W-:Y:S01]  /*21f0*/  LEA.HI.X.SX32 R235, R52, R29.reuse, 0x1, P3 ;  /* 0x0000001d34eb7211 */ /* 0x080fe200018f0eff */
[C---:B------:R-:W-:Y:S01]  /*2200*/  IMAD R238, R3.reuse, 0x4a, RZ ;  /* 0x0000004a03ee7824 */ /* 0x040fe200078e02ff */
[-C--:B------:R-:W-:Y:S01]  /*2210*/  LEA.HI.X.SX32 R85, R60, R29.reuse, 0x1, P0 ;  /* 0x0000001d3c557211 */ /* 0x080fe200000f0eff */
[C---:B------:R-:W-:Y:S01]  /*2220*/  IMAD R240, R3.reuse, 0x48, RZ ;  /* 0x0000004803f07824 */ /* 0x040fe200078e02ff */
[-C--:B------:R-:W-:Y:S01]  /*2230*/  IADD3 R66, P0, R54, R28.reuse, RZ ;  /* 0x0000001c36427210 */ /* 0x080fe20007f1e0ff */
[C---:B------:R-:W-:Y:S01]  /*2240*/  IMAD R43, R3.reuse, 0x2a, RZ ;  /* 0x0000002a032b7824 */ /* 0x040fe200078e02ff */
[----:B------:R-:W-:Y:S01]  /*2250*/  STL.64 [R1+0xa8], R86 ;  /* 0x0000a85601007387 */ /* 0x000fe20000100a00 */
[-C--:B------:R-:W-:Y:S01]  /*2260*/  IADD3 R60, P3, R46, R28.reuse, RZ ;  /* 0x0000001c2e3c7210 */ /* 0x080fe20007f7e0ff */
[C---:B------:R-:W-:Y:S01]  /*2270*/  IMAD R50, R3.reuse, 0x5, RZ ;  /* 0x0000000503327824 */ /* 0x040fe200078e02ff */
[-C--:B------:R-:W-:Y:S01]  /*2280*/  LEA.HI.X.SX32 R67, R56, R29.reuse, 0x1, P0 ;  /* 0x0000001d38437211 */ /* 0x080fe200000f0eff */
[----:B------:R0:W-:Y:S01]  /*2290*/  STL.64 [R1+0x60], R84 ;  /* 0x0000605401007387 */ /* 0x0001e20000100a00 */
[-C--:B------:R-:W-:Y:S01]  /*22a0*/  LEA.HI.X.SX32 R237, R54, R29.reuse, 0x1, P2 ;  /* 0x0000001d36ed7211 */ /* 0x080fe200010f0eff */
[C---:B------:R-:W-:Y:S01]  /*22b0*/  IMAD R57, R3.reuse, 0x25, RZ ;  /* 0x0000002503397824 */ /* 0x040fe200078e02ff */
[-C--:B------:R-:W-:Y:S01]  /*22c0*/  IADD3 R238, P4, R238, R28.reuse, RZ ;  /* 0x0000001ceeee7210 */ /* 0x080fe20007f9e0ff */
[----:B------:R1:W-:Y:S01]  /*22d0*/  STL.64 [R1+0x58], R66 ;  /* 0x0000584201007387 */ /* 0x0003e20000100a00 */
[C---:B------:R-:W-:Y:S01]  /*22e0*/  IMAD R44, R3.reuse, 0x15, RZ ;  /* 0x00000015032c7824 */ /* 0x040fe200078e02ff */
[-C--:B------:R-:W-:Y:S01]  /*22f0*/  LEA.HI.X.SX32 R61, R48, R29.reuse, 0x1, P3 ;  /* 0x0000001d303d7211 */ /* 0x080fe200018f0eff */
[C---:B------:R-:W-:Y:S01]  /*2300*/  IMAD R228, R3.reuse, 0x54, RZ ;  /* 0x0000005403e47824 */ /* 0x040fe200078e02ff */
[-C--:B------:R-:W-:Y:S01]  /*2310*/  IADD3 R240, P5, R240, R28.reuse, RZ ;  /* 0x0000001cf0f07210 */ /* 0x080fe20007fbe0ff */
[----:B------:R-:W-:Y:S01]  /*2320*/  IMAD R242, R3, 0x46, RZ ;  /* 0x0000004603f27824 */ /* 0x000fe200078e02ff */
[-C--:B------:R-:W-:Y:S01]  /*2330*/  IADD3 R56, P3, R43, R28.reuse, RZ ;  /* 0x0000001c2b387210 */ /* 0x080fe20007f7e0ff */
[----:B------:R-:W-:Y:S01]  /*2340*/  IMAD R39, R3, 0x16, RZ ;  /* 0x0000001603277824 */ /* 0x000fe200078e02ff */
[-C--:B0-----:R-:W-:Y:S01]  /*2350*/  IADD3 R84, P0, R49, R28.reuse, RZ ;  /* 0x0000001c31547210 */ /* 0x081fe20007f1e0ff */
[----:B------:R-:W-:Y:S01]  /*2360*/  IMAD R37, R3, 0x2c, RZ ;  /* 0x0000002c03257824 */ /* 0x000fe200078e02ff */
[-C--:B------:R-:W-:Y:S01]  /*2370*/  LEA.HI.X.SX32 R239, R57, R29.reuse, 0x1, P4 ;  /* 0x0000001d39ef7211 */ /* 0x080fe200020f0eff */
[C---:B------:R-:W-:Y:S01]  /*2380*/  IMAD R62, R3.reuse, 0x23, RZ ;  /* 0x00000023033e7824 */ /* 0x040fe200078e02ff */
[-C--:B-1----:R-:W-:Y:S01]  /*2390*/  IADD3 R66, P2, R48, R28.reuse, RZ ;  /* 0x0000001c30427210 */ /* 0x082fe20007f5e0ff */
[C---:B------:R-:W-:Y:S01]  /*23a0*/  IMAD R226, R3.reuse, 0x56, RZ ;  /* 0x0000005603e27824 */ /* 0x040fe200078e02ff */
[-C--:B------:R-:W-:Y:S01]  /*23b0*/  LEA.HI.X.SX32 R85, R50, R29.reuse, 0x1, P0 ;  /* 0x0000001d32557211 */ /* 0x080fe200000f0eff */
[----:B------:R-:W-:Y:S01]  /*23c0*/  IMAD R40, R3, 0xb, RZ ;  /* 0x0000000b03287824 */ /* 0x000fe200078e02ff */
[-C--:B------:R-:W-:Y:S01]  /*23d0*/  LEA.HI.X.SX32 R67, R49, R29.reuse, 0x1, P2 ;  /* 0x0000001d31437211 */ /* 0x080fe200010f0eff */
[C---:B------:R-:W-:Y:S01]  /*23e0*/  IMAD R232, R3.reuse, 0x50, RZ ;  /* 0x0000005003e87824 */ /* 0x040fe200078e02ff */
[-C--:B------:R-:W-:Y:S01]  /*23f0*/  LEA.HI.X.SX32 R241, R58, R29.reuse, 0x1, P5 ;  /* 0x0000001d3af17211 */ /* 0x080fe200028f0eff */
[----:B------:R-:W-:Y:S01]  /*2400*/  STL.64 [R1+0xc8], R84 ;  /* 0x0000c85401007387 */ /* 0x000fe20000100a00 */
[-C--:B------:R-:W-:Y:S01]  /*2410*/  LEA.HI.X.SX32 R57, R44, R29.reuse, 0x1, P3 ;  /* 0x0000001d2c397211 */ /* 0x080fe200018f0eff */
[C---:B------:R-:W-:Y:S01]  /*2420*/  IMAD R230, R3.reuse, 0x52, RZ ;  /* 0x0000005203e67824 */ /* 0x040fe200078e02ff */
[-C--:B------:R-:W-:Y:S01]  /*2430*/  IADD3 R228, P5, R228, R28.reuse, RZ ;  /* 0x0000001ce4e47210 */ /* 0x080fe20007fbe0ff */
[----:B------:R-:W-:Y:S01]  /*2440*/  STL.64 [R1+0xa0], R66 ;  /* 0x0000a04201007387 */ /* 0x000fe20000100a00 */
[C---:B------:R-:W-:Y:S01]  /*2450*/  IMAD R34, R3.reuse, 0x2e, RZ ;  /* 0x0000002e03227824 */ /* 0x040fe200078e02ff */
[-C--:B------:R-:W-:Y:S01]  /*2460*/  IADD3 R242, P1, R242, R28.reuse, RZ ;  /* 0x0000001cf2f27210 */ /* 0x080fe20007f3e0ff */
[----:B------:R-:W-:Y:S01]  /*2470*/  IMAD R41, R3, 0x2b, RZ ;  /* 0x0000002b03297824 */ /* 0x000fe200078e02ff */
[----:B------:R-:W-:Y:S01]  /*2480*/  STL.64 [R1+0x50], R60 ;  /* 0x0000503c01007387 */ /* 0x000fe20000100a00 */
[-C--:B------:R-:W-:Y:S01]  /*2490*/  LEA.HI.X.SX32 R229, R43, R29.reuse, 0x1, P5 ;  /* 0x0000001d2be57211 */ /* 0x080fe200028f0eff */
[----:B------:R-:W-:Y:S01]  /*24a0*/  IMAD R11, R31, 0x110, RZ ;  /* 0x000001101f0b7824 */ /* 0x000fe200078e02ff */
[-C--:B------:R-:W-:Y:S01]  /*24b0*/  IADD3 R48, P5, R37, R28.reuse, RZ ;  /* 0x0000001c25307210 */ /* 0x080fe20007fbe0ff */
[----:B------:R0:W-:Y:S01]  /*24c0*/  STL.64 [R1+0x48], R56 ;  /* 0x0000483801007387 */ /* 0x0001e20000100a00 */
[C---:B------:R-:W-:Y:S01]  /*24d0*/  IMAD R45, R3.reuse, 0x29, RZ ;  /* 0x00000029032d7824 */ /* 0x040fe200078e02ff */
[-C--:B------:R-:W-:Y:S01]  /*24e0*/  LEA.HI.X.SX32 R243, R62, R29.reuse, 0x1, P1 ;  /* 0x0000001d3ef37211 */ /* 0x080fe200008f0eff */
[C---:B------:R-:W-:Y:S01]  /*24f0*/  IMAD R35, R3.reuse, 0x17, RZ ;  /* 0x0000001703237824 */ /* 0x040fe200078e02ff */
[-C--:B------:R-:W-:Y:S01]  /*2500*/  IADD3 R226, P4, R226, R28.reuse, RZ ;  /* 0x0000001ce2e27210 */ /* 0x080fe20007f9e0ff */
[----:B------:R-:W-:Y:S01]  /*2510*/  IMAD R222, R3, 0x5a, RZ ;  /* 0x0000005a03de7824 */ /* 0x000fe200078e02ff */
[-C--:B------:R-:W-:Y:S01]  /*2520*/  LEA.HI.X.SX32 R49, R39, R29.reuse, 0x1, P5 ;  /* 0x0000001d27317211 */ /* 0x080fe200028f0eff */
[C---:B------:R-:W-:Y:S01]  /*2530*/  IMAD R220, R3.reuse, 0x5c, RZ ;  /* 0x0000005c03dc7824 */ /* 0x040fe200078e02ff */
[-C--:B------:R-:W-:Y:S01]  /*2540*/  IADD3 R232, P1, R232, R28.reuse, RZ ;  /* 0x0000001ce8e87210 */ /* 0x080fe20007f3e0ff */
[C---:B------:R-:W-:Y:S01]  /*2550*/  IMAD R218, R3.reuse, 0x5e, RZ ;  /* 0x0000005e03da7824 */ /* 0x040fe200078e02ff */
[-C--:B------:R-:W-:Y:S01]  /*2560*/  IADD3 R230, P6, R230, R28.reuse, RZ ;  /* 0x0000001ce6e67210 */ /* 0x080fe20007fde0ff */
[----:B------:R-:W-:Y:S01]  /*2570*/  IMAD R31, R3, 0x6, RZ ;  /* 0x00000006031f7824 */ /* 0x000fe200078e02ff */
[-C--:B0-----:R-:W-:Y:S01]  /*2580*/  IADD3 R56, P3, R39, R28.reuse, RZ ;  /* 0x0000001c27387210 */ /* 0x081fe20007f7e0ff */
[----:B------:R-:W-:Y:S01]  /*2590*/  IMAD R224, R3, 0x58, RZ ;  /* 0x0000005803e07824 */ /* 0x000fe200078e02ff */
[-C--:B------:R-:W-:Y:S01]  /*25a0*/  LEA.HI.X.SX32 R227, R41, R29.reuse, 0x1, P4 ;  /* 0x0000001d29e37211 */ /* 0x080fe200020f0eff */
[C---:B------:R-:W-:Y:S01]  /*25b0*/  IMAD R36, R3.reuse, 0x2d, RZ ;  /* 0x0000002d03247824 */ /* 0x040fe200078e02ff */
[-C--:B------:R-:W-:Y:S01]  /*25c0*/  LEA.HI.X.SX32 R57, R40, R29.reuse, 0x1, P3 ;  /* 0x0000001d28397211 */ /* 0x080fe200018f0eff */
[C---:B------:R-:W-:Y:S01]  /*25d0*/  IMAD R33, R3.reuse, 0x2f, RZ ;  /* 0x0000002f03217824 */ /* 0x040fe200078e02ff */
[-C--:B------:R-:W-:Y:S01]  /*25e0*/  IADD3 R40, P5, R34, R28.reuse, RZ ;  /* 0x0000001c22287210 */ /* 0x080fe20007fbe0ff */
[C---:B------:R-:W-:Y:S01]  /*25f0*/  IMAD R32, R3.reuse, 0x3, RZ ;  /* 0x0000000303207824 */ /* 0x040fe200078e02ff */
[-C--:B------:R-:W-:Y:S01]  /*2600*/  LEA.HI.X.SX32 R233, R46, R29.reuse, 0x1, P1 ;  /* 0x0000001d2ee97211 */ /* 0x080fe200008f0eff */
[----:B------:R-:W-:Y:S01]  /*2610*/  IMAD R26, R3, 0x18, RZ ;  /* 0x00000018031a7824 */ /* 0x000fe200078e02ff */
[-C--:B------:R-:W-:Y:S01]  /*2620*/  LEA.HI.X.SX32 R231, R45, R29.reuse, 0x1, P6 ;  /* 0x0000001d2de77211 */ /* 0x080fe200030f0eff */
[----:B------:R-:W-:Y:S01]  /*2630*/  IMAD R24, R3, 0x30, RZ ;  /* 0x0000003003187824 */ /* 0x000fe200078e02ff */
[-C--:B------:R-:W-:Y:S01]  /*2640*/  LEA.HI.X.SX32 R41, R35, R29.reuse, 0x1, P5 ;  /* 0x0000001d23297211 */ /* 0x080fe200028f0eff */
[C---:B------:R-:W-:Y:S01]  /*2650*/  IMAD R30, R3.reuse, 0xc, RZ ;  /* 0x0000000c031e7824 */ /* 0x040fe200078e02ff */
[-C--:B------:R-:W-:Y:S01]  /*2660*/  IADD3 R222, P2, R222, R28.reuse, RZ ;  /* 0x0000001cdede7210 */ /* 0x080fe20007f5e0ff */
[----:B------:R-:W-:Y:S01]  /*2670*/  STL.64 [R1+0x98], R56 ;  /* 0x0000983801007387 */ /* 0x000fe20000100a00 */
[-C--:B------:R-:W-:Y:S01]  /*2680*/  IADD3 R220, P1, R220, R28.reuse, RZ ;  /* 0x0000001cdcdc7210 */ /* 0x080fe20007f3e0ff */
[----:B------:R-:W-:Y:S01]  /*2690*/  IMAD R18, R3, 0x32, RZ ;  /* 0x0000003203127824 */ /* 0x000fe200078e02ff */
[-C--:B------:R-:W-:Y:S01]  /*26a0*/  IADD3 R218, P6, R218, R28.reuse, RZ ;  /* 0x0000001cdada7210 */ /* 0x080fe20007fde0ff */
[----:B------:R-:W-:Y:S01]  /*26b0*/  STL.64 [R1+0x40], R48 ;  /* 0x0000403001007387 */ /* 0x000fe20000100a00 */
[-C--:B------:R-:W-:Y:S01]  /*26c0*/  IADD3 R44, P5, R31, R28.reuse, RZ ;  /* 0x0000001c1f2c7210 */ /* 0x080fe20007fbe0ff */
[C---:B------:R-:W-:Y:S01]  /*26d0*/  IMAD R212, R3.reuse, 0x64, RZ ;  /* 0x0000006403d47824 */ /* 0x040fe200078e02ff */
[-C--:B------:R-:W-:Y:S01]  /*26e0*/  IADD3 R224, P0, R224, R28.reuse, RZ ;  /* 0x0000001ce0e07210 */ /* 0x080fe20007f1e0ff */
[----:B------:R0:W-:Y:S01]  /*26f0*/  STL.64 [R1+0x38], R40 ;  /* 0x0000382801007387 */ /* 0x0001e20000100a00 */
[-C--:B------:R-:W-:Y:S01]  /*2700*/  LEA.HI.X.SX32 R223, R36, R29.reuse, 0x1, P2 ;  /* 0x0000001d24df7211 */ /* 0x080fe200010f0eff */
[C---:B------:R-:W-:Y:S01]  /*2710*/  IMAD R42, R3.reuse, 0x19, RZ ;  /* 0x00000019032a7824 */ /* 0x040fe200078e02ff */
[-C--:B------:R-:W-:Y:S01]  /*2720*/  LEA.HI.X.SX32 R221, R34, R29.reuse, 0x1, P1 ;  /* 0x0000001d22dd7211 */ /* 0x080fe200008f0eff */
[----:B------:R-:W-:Y:S01]  /*2730*/  IMAD R10, R3, 0x34, RZ ;  /* 0x00000034030a7824 */ /* 0x000fe200078e02ff */
[-C--:B------:R-:W-:Y:S01]  /*2740*/  LEA.HI.X.SX32 R219, R33, R29.reuse, 0x1, P6 ;  /* 0x0000001d21db7211 */ /* 0x080fe200030f0eff */
[C---:B------:R-:W-:Y:S01]  /*2750*/  IMAD R214, R3.reuse, 0x62, RZ ;  /* 0x0000006203d67824 */ /* 0x040fe200078e02ff */
[-C--:B------:R-:W-:Y:S01]  /*2760*/  LEA.HI.X.SX32 R45, R32, R29.reuse, 0x1, P5 ;  /* 0x0000001d202d7211 */ /* 0x080fe200028f0eff */
[C---:B------:R-:W-:Y:S01]  /*2770*/  IMAD R8, R3.reuse, 0x1a, RZ ;  /* 0x0000001a03087824 */ /* 0x040fe200078e02ff */
[-C--:B------:R-:W-:Y:S01]  /*2780*/  IADD3 R36, P6, R26, R28.reuse, RZ ;  /* 0x0000001c1a247210 */ /* 0x080fe20007fde0ff */
[C---:B------:R-:W-:Y:S01]  /*2790*/  IMAD R16, R3.reuse, 0x36, RZ ;  /* 0x0000003603107824 */ /* 0x040fe200078e02ff */
[-C--:B------:R-:W-:Y:S01]  /*27a0*/  IADD3 R34, P5, R24, R28.reuse, RZ ;  /* 0x0000001c18227210 */ /* 0x080fe20007fbe0ff */
[----:B------:R-:W-:Y:S01]  /*27b0*/  STL.64 [R1+0xd8], R44 ;  /* 0x0000d82c01007387 */ /* 0x000fe20000100a00 */
[CC--:B0-----:R-:W-:Y:S01]  /*27c0*/  IADD3 R40, P1, R30.reuse, R28.reuse, RZ ;  /* 0x0000001c1e287210 */ /* 0x0c1fe20007f3e0ff */
[----:B------:R-:W-:Y:S01]  /*27d0*/  IMAD R216, R3, 0x60, RZ ;  /* 0x0000006003d87824 */ /* 0x000fe200078e02ff */
[-C--:B------:R-:W-:Y:S01]  /*27e0*/  LEA.HI.X.SX32 R225, R37, R29.reuse, 0x1, P0 ;  /* 0x0000001d25e17211 */ /* 0x080fe200000f0eff */
[C---:B------:R-:W-:Y:S01]  /*27f0*/  IMAD R38, R3.reuse, 0x31, RZ ;  /* 0x0000003103267824 */ /* 0x040fe200078e02ff */
[-C--:B------:R-:W-:Y:S01]  /*2800*/  LEA.HI.X.SX32 R37, R30, R29.reuse, 0x1, P6 ;  /* 0x0000001d1e257211 */ /* 0x080fe200030f0eff */
        /* <DEDUP_REMOVED lines=9> */
[-C--:B------:R-:W-:Y:S01]  /*28a0*/  LEA.HI.X.SX32 R31, R42, R29.reuse, 0x1, P5 ;  /* 0x0000001d2a1f7211 */ /* 0x080fe200028f0eff */
[----:B------:R-:W-:Y:S01]  /*28b0*/  STL.64 [R1+0xc0], R40 ;  /* 0x0000c02801007387 */ /* 0x000fe20000100a00 */
[-C--:B------:R-:W-:Y:S01]  /*28c0*/  LEA.HI.X.SX32 R213, R18, R29.reuse, 0x1, P0 ;  /* 0x0000001d12d57211 */ /* 0x080fe200000f0eff */
[C---:B------:R-:W-:Y:S01]  /*28d0*/  IMAD R20, R3.reuse, 0x38, RZ ;  /* 0x0000003803147824 */ /* 0x040fe200078e02ff */
[-C--:B------:R-:W-:Y:S01]  /*28e0*/  IADD3 R32, P0, R10, R28.reuse, RZ ;  /* 0x0000001c0a207210 */ /* 0x080fe20007f1e0ff */
[----:B------:R0:W-:Y:S01]  /*28f0*/  STL.64 [R1+0x90], R36 ;  /* 0x0000902401007387 */ /* 0x0001e20000100a00 */
[-C--:B------:R-:W-:Y:S01]  /*2900*/  IADD3 R214, P3, R214, R28.reuse, RZ ;  /* 0x0000001cd6d67210 */ /* 0x080fe20007f7e0ff */
[C---:B------:R-:W-:Y:S01]  /*2910*/  IMAD R17, R3.reuse, 0xe, RZ ;  /* 0x0000000e03117824 */ /* 0x040fe200078e02ff */
[-C--:B------:R-:W-:Y:S01]  /*2920*/  LEA.HI.X.SX32 R33, R8, R29.reuse, 0x1, P0 ;  /* 0x0000001d08217211 */ /* 0x080fe200000f0eff */
[----:B------:R-:W-:Y:S01]  /*2930*/  STL.64 [R1+0x30], R34 ;  /* 0x0000302201007387 */ /* 0x000fe20000100a00 */
[-C--:B------:R-:W-:Y:S01]  /*2940*/  IADD3 R216, P4, R216, R28.reuse, RZ ;  /* 0x0000001cd8d87210 */ /* 0x080fe20007f9e0ff */
[C---:B------:R-:W-:Y:S01]  /*2950*/  IMAD R19, R3.reuse, 0x1c, RZ ;  /* 0x0000001c03137824 */ /* 0x040fe200078e02ff */
[-C--:B------:R-:W-:Y:S01]  /*2960*/  LEA.HI.X.SX32 R215, R38, R29.reuse, 0x1, P3 ;  /* 0x0000001d26d77211 */ /* 0x080fe200018f0eff */
[----:B------:R1:W-:Y:S01]  /*2970*/  STL.64 [R1+0x28], R30 ;  /* 0x0000281e01007387 */ /* 0x0003e20000100a00 */
[-C--:B------:R-:W-:Y:S01]  /*2980*/  IADD3 R202, P3, R202, R28.reuse, RZ ;  /* 0x0000001ccaca7210 */ /* 0x080fe20007f7e0ff */
[C---:B------:R-:W-:Y:S01]  /*2990*/  IMAD R208, R3.reuse, 0x68, RZ ;  /* 0x0000006803d07824 */ /* 0x040fe200078e02ff */
[-C--:B------:R-:W-:Y:S01]  /*29a0*/  LEA.HI.X.SX32 R217, R24, R29.reuse, 0x1, P4 ;  /* 0x0000001d18d97211 */ /* 0x080fe200020f0eff */
[C---:B------:R-:W-:Y:S01]  /*29b0*/  IMAD R21, R3.reuse, 0x3a, RZ ;  /* 0x0000003a03157824 */ /* 0x040fe200078e02ff */
[-C--:B0-----:R-:W-:Y:S01]  /*29c0*/  IADD3 R36, P0, R16, R28.reuse, RZ ;  /* 0x0000001c10247210 */ /* 0x081fe20007f1e0ff */
[C---:B------:R-:W-:Y:S01]  /*29d0*/  IMAD R70, R3.reuse, 0x7, RZ ;  /* 0x0000000703467824 */ /* 0x040fe200078e02ff */
[-C--:B------:R-:W-:Y:S01]  /*29e0*/  IADD3 R204, P4, R204, R28.reuse, RZ ;  /* 0x0000001ccccc7210 */ /* 0x080fe20007f9e0ff */
[----:B------:R-:W-:Y:S01]  /*29f0*/  IMAD R73, R3, 0x1d, RZ ;  /* 0x0000001d03497824 */ /* 0x000fe200078e02ff */
[-C--:B------:R-:W-:Y:S01]  /*2a00*/  LEA.HI.X.SX32 R37, R65, R29.reuse, 0x1, P0 ;  /* 0x0000001d41257211 */ /* 0x080fe200000f0eff */
[C---:B------:R-:W-:Y:S01]  /*2a10*/  IMAD R206, R3.reuse, 0x6a, RZ ;  /* 0x0000006a03ce7824 */ /* 0x040fe200078e02ff */
[-C--:B------:R-:W-:Y:S01]  /*2a20*/  LEA.HI.X.SX32 R203, R68, R29.reuse, 0x1, P3 ;  /* 0x0000001d44cb7211 */ /* 0x080fe200018f0eff */
[C---:B------:R-:W-:Y:S01]  /*2a30*/  IMAD R55, R3.reuse, 0x74, RZ ;  /* 0x0000007403377824 */ /* 0x040fe200078e02ff */
[-C--:B-1----:R-:W-:Y:S01]  /*2a40*/  IADD3 R30, P5, R8, R28.reuse, RZ ;  /* 0x0000001c081e7210 */ /* 0x082fe20007fbe0ff */
[C---:B------:R-:W-:Y:S01]  /*2a50*/  IMAD R210, R3.reuse, 0x66, RZ ;  /* 0x0000006603d27824 */ /* 0x040fe200078e02ff */
[-C--:B------:R-:W-:Y:S01]  /*2a60*/  IADD3 R40, P3, R20, R28.reuse, RZ ;  /* 0x0000001c14287210 */ /* 0x080fe20007f7e0ff */
[----:B------:R-:W-:Y:S01]  /*2a70*/  IMAD R63, R3, 0x35, RZ ;  /* 0x00000035033f7824 */ /* 0x000fe200078e02ff */
[-C--:B------:R-:W-:Y:S01]  /*2a80*/  LEA.HI.X.SX32 R31, R53, R29.reuse, 0x1, P5 ;  /* 0x0000001d351f7211 */ /* 0x080fe200028f0eff */
[C---:B------:R-:W-:Y:S01]  /*2a90*/  IMAD R22, R3.reuse, 0x1e, RZ ;  /* 0x0000001e03167824 */ /* 0x040fe200078e02ff */
[-C--:B------:R-:W-:Y:S01]  /*2aa0*/  LEA.HI.X.SX32 R205, R16, R29.reuse, 0x1, P4 ;  /* 0x0000001d10cd7211 */ /* 0x080fe200020f0eff */
[----:B------:R-:W-:Y:S01]  /*2ab0*/  IMAD R59, R3, 0x76, RZ ;  /* 0x00000076033b7824 */ /* 0x000fe200078e02ff */
[CC--:B------:R-:W-:Y:S01]  /*2ac0*/  IADD3 R38, P4, R19.reuse, R28.reuse, RZ ;  /* 0x0000001c13267210 */ /* 0x0c0fe20007f9e0ff */
[----:B------:R-:W-:Y:S01]  /*2ad0*/  STL.64 [R1+0x88], R30 ;  /* 0x0000881e01007387 */ /* 0x000fe20000100a00 */
[-C--:B------:R-:W-:Y:S01]  /*2ae0*/  LEA.HI.X.SX32 R41, R19, R29.reuse, 0x1, P3 ;  /* 0x0000001d13297211 */ /* 0x080fe200018f0eff */
[----:B------:R-:W-:Y:S01]  /*2af0*/  IMAD R23, R3, 0x3c, RZ ;  /* 0x0000003c03177824 */ /* 0x000fe200078e02ff */
[-C--:B------:R-:W-:Y:S01]  /*2b00*/  IADD3 R208, P1, R208, R28.reuse, RZ ;  /* 0x0000001cd0d07210 */ /* 0x080fe20007f3e0ff */
[----:B------:R0:W-:Y:S01]  /*2b10*/  STL.64 [R1+0x20], R32 ;  /* 0x0000202001007387 */ /* 0x0001e20000100a00 */
[-C--:B------:R-:W-:Y:S01]  /*2b20*/  IADD3 R16, P3, R21, R28.reuse, RZ ;  /* 0x0000001c15107210 */ /* 0x080fe20007f7e0ff */
[----:B------:R-:W-:Y:S01]  /*2b30*/  IMAD R47, R3, 0x33, RZ ;  /* 0x00000033032f7824 */ /* 0x000fe200078e02ff */
[-C--:B------:R-:W-:Y:S01]  /*2b40*/  LEA.HI.X.SX32 R39, R17, R29.reuse, 0x1, P4 ;  /* 0x0000001d11277211 */ /* 0x080fe200020f0eff */
[----:B------:R1:W-:Y:S01]  /*2b50*/  STL.64 [R1+0x18], R36 ;  /* 0x0000182401007387 */ /* 0x0003e20000100a00 */
[-C--:B------:R-:W-:Y:S01]  /*2b60*/  LEA.HI.X.SX32 R209, R10, R29.reuse, 0x1, P1 ;  /* 0x0000001d0ad17211 */ /* 0x080fe200008f0eff */
[C---:B------:R-:W-:Y:S01]  /*2b70*/  IMAD R200, R3.reuse, 0x70, RZ ;  /* 0x0000007003c87824 */ /* 0x040fe200078e02ff */
[-C--:B------:R-:W-:Y:S01]  /*2b80*/  IADD3 R206, P6, R206, R28.reuse, RZ ;  /* 0x0000001ccece7210 */ /* 0x080fe20007fde0ff */
[C---:B------:R-:W-:Y:S01]  /*2b90*/  IMAD R75, R3.reuse, 0xf, RZ ;  /* 0x0000000f034b7824 */ /* 0x040fe200078e02ff */
[-C--:B------:R-:W-:Y:S01]  /*2ba0*/  IADD3 R210, P2, R210, R28.reuse, RZ ;  /* 0x0000001cd2d27210 */ /* 0x080fe20007f5e0ff */
[----:B------:R-:W-:Y:S01]  /*2bb0*/  IMAD R69, R3, 0x78, RZ ;  /* 0x0000007803457824 */ /* 0x000fe200078e02ff */
[-C--:B------:R-:W-:Y:S01]  /*2bc0*/  LEA.HI.X.SX32 R207, R63, R29.reuse, 0x1, P6 ;  /* 0x0000001d3fcf7211 */ /* 0x080fe200030f0eff */
[----:B------:R-:W-:Y:S01]  /*2bd0*/  IMAD R74, R3, 0x3b, RZ ;  /* 0x0000003b034a7824 */ /* 0x000fe200078e02ff */
[-C--:B0-----:R-:W-:Y:S01]  /*2be0*/  IADD3 R32, P1, R55, R28.reuse, RZ ;  /* 0x0000001c37207210 */ /* 0x081fe20007f3e0ff */
[----:B------:R-:W-:Y:S01]  /*2bf0*/  IMAD R71, R3, 0x7a, RZ ;  /* 0x0000007a03477824 */ /* 0x000fe200078e02ff */
[-C--:B------:R-:W-:Y:S01]  /*2c00*/  IADD3 R34, P6, R59, R28.reuse, RZ ;  /* 0x0000001c3b227210 */ /* 0x080fe20007fde0ff */
[----:B------:R-:W-:Y:S01]  /*2c10*/  IMAD R25, R3, 0x3e, RZ ;  /* 0x0000003e03197824 */ /* 0x000fe200078e02ff */
[-C--:B-1----:R-:W-:Y:S01]  /*2c20*/  IADD3 R36, P0, R17, R28.reuse, RZ ;  /* 0x0000001c11247210 */ /* 0x082fe20007f1e0ff */
[----:B------:R-:W-:Y:S01]  /*2c30*/  IMAD.SHL.U32 R27, R3, 0x2, RZ ;  /* 0x00000002031b7824 */ /* 0x000fe200078e00ff */
[-C--:B------:R-:W-:Y:S01]  /*2c40*/  LEA.HI.X.SX32 R17, R73, R29.reuse, 0x1, P3 ;  /* 0x0000001d49117211 */ /* 0x080fe200018f0eff */
[C---:B------:R-:W-:Y:S01]  /*2c50*/  IMAD R76, R3.reuse, 0x3d, RZ ;  /* 0x0000003d034c7824 */ /* 0x040fe200078e02ff */
[-C--:B------:R-:W-:Y:S01]  /*2c60*/  LEA.HI.X.SX32 R37, R70, R29.reuse, 0x1, P0 ;  /* 0x0000001d46257211 */ /* 0x080fe200000f0eff */
[C---:B------:R-:W-:Y:S01]  /*2c70*/  IMAD R77, R3.reuse, 0x1f, RZ ;  /* 0x0000001f034d7824 */ /* 0x040fe200078e02ff */
[-C--:B------:R-:W-:Y:S01]  /*2c80*/  IADD3 R18, P3, R22, R28.reuse, RZ ;  /* 0x0000001c16127210 */ /* 0x080fe20007f7e0ff */
[----:B------:R-:W-:Y:S01]  /*2c90*/  IMAD.SHL.U32 R80, R3, 0x10, RZ ;  /* 0x0000001003507824 */ /* 0x000fe200078e00ff */
[-C--:B------:R-:W-:Y:S01]  /*2ca0*/  LEA.HI.X.SX32 R33, R21, R29.reuse, 0x1, P1 ;  /* 0x0000001d15217211 */ /* 0x080fe200008f0eff */
[----:B------:R0:W-:Y:S01]  /*2cb0*/  STL.64 [R1+0xb8], R36 ;  /* 0x0000b82401007387 */ /* 0x0001e20000100a00 */
[-C--:B------:R-:W-:Y:S01]  /*2cc0*/  LEA.HI.X.SX32 R211, R47, R29.reuse, 0x1, P2 ;  /* 0x0000001d2fd37211 */ /* 0x080fe200010f0eff */
[----:B------:R-:W-:Y:S01]  /*2cd0*/  IMAD R51, R3, 0x72, RZ ;  /* 0x0000007203337824 */ /* 0x000fe200078e02ff */
[-C--:B------:R-:W-:Y:S01]  /*2ce0*/  IADD3 R200, P2, R200, R28.reuse, RZ ;  /* 0x0000001cc8c87210 */ /* 0x080fe20007f5e0ff */
[----:B------:R1:W-:Y:S01]  /*2cf0*/  STL.64 [R1+0x80], R38 ;  /* 0x0000802601007387 */ /* 0x0003e20000100a00 */
[-C--:B------:R-:W-:Y:S01]  /*2d00*/  LEA.HI.X.SX32 R19, R75, R29.reuse, 0x1, P3 ;  /* 0x0000001d4b137211 */ /* 0x080fe200018f0eff */
[----:B------:R-:W-:Y:S01]  /*2d10*/  IMAD R156, R3, 0x7c, RZ ;  /* 0x0000007c039c7824 */ /* 0x000fe200078e02ff */
[-C--:B------:R-:W-:Y:S01]  /*2d20*/  LEA.HI.X.SX32 R35, R74, R29.reuse, 0x1, P6 ;  /* 0x0000001d4a237211 */ /* 0x080fe200030f0eff */
[----:B------:R-:W-:Y:S01]  /*2d30*/  STL.64 [R1+0x10], R40 ;  /* 0x0000102801007387 */ /* 0x000fe20000100a00 */
[-C--:B------:R-:W-:Y:S01]  /*2d40*/  IADD3 R250, P6, R25, R28.reuse, RZ ;  /* 0x0000001c19fa7210 */ /* 0x080fe20007fde0ff */
[----:B------:R-:W-:Y:S01]  /*2d50*/  IMAD R72, R3, 0x39, RZ ;  /* 0x0000003903487824 */ /* 0x000fe200078e02ff */
[-C--:B------:R-:W-:Y:S01]  /*2d60*/  IADD3 R42, P3, R27, R28.reuse, RZ ;  /* 0x0000001c1b2a7210 */ /* 0x080fe20007f7e0ff */
[----:B------:R2:W-:Y:S01]  /*2d70*/  STL.64 [R1+0x8], R16 ;  /* 0x0000081001007387 */ /* 0x0005e20000100a00 */
[-C--:B0-----:R-:W-:Y:S01]  /*2d80*/  IADD3 R36, P0, R69, R28.reuse, RZ ;  /* 0x0000001c45247210 */ /* 0x081fe20007f1e0ff */
[----:B------:R-:W-:Y:S01]  /*2d90*/  IMAD R158, R3, 0x7e, RZ ;  /* 0x0000007e039e7824 */ /* 0x000fe200078e02ff */
[-C--:B------:R-:W-:Y:S01]  /*2da0*/  LEA.HI.X.SX32 R201, R20, R29.reuse, 0x1, P2 ;  /* 0x0000001d14c97211 */ /* 0x080fe200010f0eff */
[----:B------:R0:W-:Y:S01]  /*2db0*/  STL.64 [R1+0x78], R18 ;  /* 0x0000781201007387 */ /* 0x0001e20000100a00 */
[-C--:B-1----:R-:W-:Y:S01]  /*2dc0*/  IADD3 R38, P4, R71, R28.reuse, RZ ;  /* 0x0000001c47267210 */ /* 0x082fe20007f9e0ff */
[----:B------:R-:W-:Y:S01]  /*2dd0*/  IMAD R78, R3, 0x3f, RZ ;  /* 0x0000003f034e7824 */ /* 0x000fe200078e02ff */
[----:B------:R-:W-:Y:S01]  /*2de0*/  LEA.HI.X.SX32 R37, R23, R29, 0x1, P0 ;  /* 0x0000001d17257211 */ /* 0x000fe200000f0eff */
[----:B------:R-:W-:Y:S01]  /*2df0*/  IMAD.MOV.U32 R15, RZ, RZ, -0x800000 ;  /* 0xff800000ff0f7424 */ /* 0x000fe200078e00ff */
[----:B------:R-:W-:-:S02]  /*2e00*/  LEA R20, P0, R3, R28, 0x3 ;  /* 0x0000001c03147211 */ /* 0x000fc400078018ff */
[-C--:B------:R-:W-:Y:S02]  /*2e10*/  LEA.HI.X.SX32 R39, R76, R29.reuse, 0x1, P4 ;  /* 0x0000001d4c277211 */ /* 0x080fe400020f0eff */
[-C--:B--2---:R-:W-:Y:S02]  /*2e20*/  IADD3 R16, P1, R23, R28.reuse, RZ ;  /* 0x0000001c17107210 */ /* 0x084fe40007f3e0ff */
[C---:B------:R-:W-:Y:S02]  /*2e30*/  SHF.L.U32 R81, R3.reuse, 0x3, RZ ;  /* 0x0000000303517819 */ /* 0x040fe400000006ff */
[-C--:B------:R-:W-:Y:S02]  /*2e40*/  LEA.HI.X.SX32 R17, R22, R29.reuse, 0x1, P1 ;  /* 0x0000001d16117211 */ /* 0x080fe400008f0eff */
[CC--:B------:R-:W-:Y:S02]  /*2e50*/  LEA R40, P1, R3.reuse, R28.reuse, 0x2 ;  /* 0x0000001c03287211 */ /* 0x0c0fe400078210ff */
[----:B0-----:R-:W-:Y:S01]  /*2e60*/  LEA R18, P4, R3, R28, 0x4 ;  /* 0x0000001c03127211 */ /* 0x001fe200078820ff */
[----:B------:R0:W-:Y:S01]  /*2e70*/  STL.64 [R1], R16 ;  /* 0x0000001001007387 */ /* 0x0001e20000100a00 */
[----:B------:R-:W-:-:S02]  /*2e80*/  LEA.HI.X.SX32 R251, R77, R29, 0x1, P6 ;  /* 0x0000001d4dfb7211 */ /* 0x000fc400030f0eff */
[-C--:B------:R-:W-:Y:S02]  /*2e90*/  LEA.HI.X.SX32 R43, R3, R29.reuse, 0x1, P3 ;  /* 0x0000001d032b7211 */ /* 0x080fe400018f0eff */
[-C--:B------:R-:W-:Y:S02]  /*2ea0*/  LEA.HI.X.SX32 R41, R27, R29.reuse, 0x1, P1 ;  /* 0x0000001d1b297211 */ /* 0x080fe400008f0eff */
[-C--:B------:R-:W-:Y:S01]  /*2eb0*/  LEA.HI.X.SX32 R21, R82, R29.reuse, 0x1, P0 ;  /* 0x0000001d52157211 */ /* 0x080fe200000f0eff */
[----:B------:R1:W-:Y:S01]  /*2ec0*/  STL.64 [R1+0xe8], R42 ;  /* 0x0000e82a01007387 */ /* 0x0003e20000100a00 */
[----:B------:R-:W-:Y:S02]  /*2ed0*/  LEA.HI.X.SX32 R19, R81, R29, 0x1, P4 ;  /* 0x0000001d51137211 */ /* 0x000fe400020f0eff */
[-C--:B------:R-:W-:Y:S01]  /*2ee0*/  IADD3 R30, P5, R51, R28.reuse, RZ ;  /* 0x0000001c331e7210 */ /* 0x080fe20007fbe0ff */
[----:B------:R1:W-:Y:S01]  /*2ef0*/  STL.64 [R1+0xe0], R40 ;  /* 0x0000e02801007387 */ /* 0x0003e20000100a00 */
[----:B0-----:R-:W-:-:S02]  /*2f00*/  LEA R16, P6, R3, R28, 0x5 ;  /* 0x0000001c03107211 */ /* 0x001fc400078c28ff */
[----:B------:R-:W-:Y:S01]  /*2f10*/  IADD3 R156, P2, R156, R28, RZ ;  /* 0x0000001c9c9c7210 */ /* 0x000fe20007f5e0ff */
[----:B------:R1:W-:Y:S01]  /*2f20*/  STL.64 [R1+0xd0], R20 ;  /* 0x0000d01401007387 */ /* 0x0003e20000100a00 */
[-C--:B------:R-:W-:Y:S02]  /*2f30*/  LEA.HI.X.SX32 R17, R80, R29.reuse, 0x1, P6 ;  /* 0x0000001d50117211 */ /* 0x080fe400030f0eff */
[-C--:B------:R-:W-:Y:S01]  /*2f40*/  LEA.HI.X.SX32 R31, R72, R29.reuse, 0x1, P5 ;  /* 0x0000001d481f7211 */ /* 0x080fe200028f0eff */
[----:B------:R1:W-:Y:S01]  /*2f50*/  STL.64 [R1+0xb0], R18 ;  /* 0x0000b01201007387 */ /* 0x0003e20000100a00 */
[----:B------:R-:W-:Y:S02]  /*2f60*/  LEA.HI.X.SX32 R157, R25, R29, 0x1, P2 ;  /* 0x0000001d199d7211 */ /* 0x000fe400010f0eff */
[----:B------:R-:W-:Y:S01]  /*2f70*/  SHF.L.U32 R79, R3, 0x5, RZ ;  /* 0x00000005034f7819 */ /* 0x000fe200000006ff */
[----:B------:R1:W-:Y:S01]  /*2f80*/  STL.64 [R1+0x70], R16 ;  /* 0x0000701001007387 */ /* 0x0003e20000100a00 */
[----:B------:R-:W-:-:S02]  /*2f90*/  LOP3.LUT R11, R11, 0x30, R83, 0x78, !PT ;  /* 0x000000300b0b7812 */ /* 0x000fc400078e7853 */
[-C--:B------:R-:W-:Y:S02]  /*2fa0*/  IADD3 R158, P5, R158, R28.reuse, RZ ;  /* 0x0000001c9e9e7210 */ /* 0x080fe40007fbe0ff */
[----:B------:R-:W-:Y:S02]  /*2fb0*/  LEA R248, P2, R3, R28, 0x6 ;  /* 0x0000001c03f87211 */ /* 0x000fe400078430ff */
[C---:B------:R-:W-:Y:S02]  /*2fc0*/  LOP3.LUT R10, R7.reuse, 0x10, RZ, 0x3c, !PT ;  /* 0x00000010070a7812 */ /* 0x040fe400078e3cff */
[C---:B------:R-:W-:Y:S02]  /*2fd0*/  LOP3.LUT R8, R7.reuse, 0x20, RZ, 0x3c, !PT ;  /* 0x0000002007087812 */ /* 0x040fe400078e3cff */
[C---:B------:R-:W-:Y:S02]  /*2fe0*/  LOP3.LUT R3, R7.reuse, 0x30, RZ, 0x3c, !PT ;  /* 0x0000003007037812 */ /* 0x040fe400078e3cff */
[----:B------:R-:W-:-:S02]  /*2ff0*/  LOP3.LUT R10, R7, 0x40, RZ, 0x3c, !PT ;  /* 0x00000040070a7812 */ /* 0x000fc400078e3cff */
[C---:B------:R-:W-:Y:S02]  /*3000*/  LOP3.LUT R8, R7.reuse, 0x50, RZ, 0x3c, !PT ;  /* 0x0000005007087812 */ /* 0x040fe400078e3cff */
[----:B------:R-:W-:Y:S02]  /*3010*/  LOP3.LUT R3, R7, 0x60, RZ, 0x3c, !PT ;  /* 0x0000006007037812 */ /* 0x000fe400078e3cff */
[----:B------:R-:W-:Y:S02]  /*3020*/  MOV R5, 0x3f800000 ;  /* 0x3f80000000057802 */ /* 0x000fe40000000f00 */
[----:B------:R-:W-:Y:S02]  /*3030*/  MOV R9, RZ ;  /* 0x000000ff00097202 */ /* 0x000fe40000000f00 */
[----:B------:R-:W-:Y:S02]  /*3040*/  MOV R14, 0x3f800000 ;  /* 0x3f800000000e7802 */ /* 0x000fe40000000f00 */
[----:B------:R-:W-:-:S02]  /*3050*/  LEA.HI.X.SX32 R249, R79, R29, 0x1, P2 ;  /* 0x0000001d4ff97211 */ /* 0x000fc400010f0eff */
[----:B------:R-:W-:Y:S02]  /*3060*/  LEA.HI.X.SX32 R159, R78, R29, 0x1, P5 ;  /* 0x0000001d4e9f7211 */ /* 0x000fe400028f0eff */
[----:B------:R-:W-:Y:S02]  /*3070*/  LOP3.LUT R10, R7, 0x70, RZ, 0x3c, !PT ;  /* 0x00000070070a7812 */ /* 0x000fe400078e3cff */
[----:B------:R-:W-:Y:S02]  /*3080*/  LOP3.LUT R8, R12, 0x40, RZ, 0x3c, !PT ;  /* 0x000000400c087812 */ /* 0x000fe400078e3cff */
[----:B-1----:R-:W-:Y:S02]  /*3090*/  LOP3.LUT R3, R11, 0x40, RZ, 0x3c, !PT ;  /* 0x000000400b037812 */ /* 0x002fe400078e3cff */
.L_x_2:
[----:B------:R-:W2:Y:S04]  /*30a0*/  LDL.64 R18, [R1+0x2d8] ;  /* 0x0002d80001127983 */ /* 0x000ea80000100a00 */
[----:B------:R-:W3:Y:S04]  /*30b0*/  LDL.64 R48, [R1+0x2b0] ;  /* 0x0002b00001307983 */ /* 0x000ee80000100a00 */
[----:B------:R-:W4:Y:S04]  /*30c0*/  LDL.64 R24, [R1+0x2c8] ;  /* 0x0002c80001187983 */ /* 0x000f280000100a00 */
[----:B------:R-:W5:Y:S04]  /*30d0*/  LDL.64 R20, [R1+0x2e8] ;  /* 0x0002e80001147983 */ /* 0x000f680000100a00 */
[----:B------:R-:W4:Y:S04]  /*30e0*/  LDL.64 R22, [R1+0x2c0] ;  /* 0x0002c00001167983 */ /* 0x000f280000100a00 */
[----:B------:R-:W5:Y:S04]  /*30f0*/  LDL.64 R70, [R1+0x2a0] ;  /* 0x0002a00001467983 */ /* 0x000f680000100a00 */
        /* <DEDUP_REMOVED lines=34> */
[----:B------:R-:W5:Y:S01]  /*3320*/  LDL.64 R104, [R1+0x150] ;  /* 0x0001500001687983 */ /* 0x000f620000100a00 */
[----:B--2---:R-:W-:-:S05]  /*3330*/  IMAD.WIDE R18, R9, 0x2, R18 ;  /* 0x0000000209127825 */ /* 0x004fca00078e0212 */
[----:B------:R3:W2:Y:S02]  /*3340*/  LDG.E.U16 R53, [R18.64] ;  /* 0x0000000412357981 */ /* 0x0006a4000c1e1500 */
[C---:B---3--:R-:W-:Y:S02]  /*3350*/  IMAD.WIDE R18, R9.reuse, 0x2, R48 ;  /* 0x0000000209127825 */ /* 0x048fe400078e0230 */
[----:B------:R-:W3:Y:S02]  /*3360*/  LDL.64 R48, [R1+0x258] ;  /* 0x0002580001307983 */ /* 0x000ee40000100a00 */
[----:B----4-:R-:W-:-:S04]  /*3370*/  IMAD.WIDE R24, R9, 0x2, R24 ;  /* 0x0000000209187825 */ /* 0x010fc800078e0218 */
[C---:B-----5:R-:W-:Y:S01]  /*3380*/  IMAD.WIDE R20, R9.reuse, 0x2, R20 ;  /* 0x0000000209147825 */ /* 0x060fe200078e0214 */
[----:B------:R0:W4:Y:S03]  /*3390*/  LDG.E.U16 R10, [R24.64] ;  /* 0x00000004180a7981 */ /* 0x000126000c1e1500 */
[C---:B------:R-:W-:Y:S01]  /*33a0*/  IMAD.WIDE R22, R9.reuse, 0x2, R22 ;  /* 0x0000000209167825 */ /* 0x040fe200078e0216 */
[----:B------:R1:W2:Y:S03]  /*33b0*/  LDG.E.U16 R3, [R20.64] ;  /* 0x0000000414037981 */ /* 0x0002a6000c1e1500 */
[C---:B0-----:R-:W-:Y:S02]  /*33c0*/  IMAD.WIDE R24, R9.reuse, 0x2, R70 ;  /* 0x0000000209187825 */ /* 0x041fe400078e0246 */
[----:B------:R-:W2:Y:S02]  /*33d0*/  LDL.64 R70, [R1+0x230] ;  /* 0x0002300001467983 */ /* 0x000ea40000100a00 */
[----:B-1----:R-:W-:-:S02]  /*33e0*/  IMAD.WIDE R20, R9, 0x2, R56 ;  /* 0x0000000209147825 */ /* 0x002fc400078e0238 */
[----:B------:R0:W4:Y:S02]  /*33f0*/  LDG.E.U16 R57, [R22.64] ;  /* 0x0000000416397981 */ /* 0x000124000c1e1500 */
[C---:B------:R-:W-:Y:S02]  /*3400*/  IMAD.WIDE R16, R9.reuse, 0x2, R16 ;  /* 0x0000000209107825 */ /* 0x040fe400078e0210 */
[----:B------:R1:W4:Y:S02]  /*3410*/  LDG.E.U16 R52, [R20.64] ;  /* 0x0000000414347981 */ /* 0x000324000c1e1500 */
[C---:B0-----:R-:W-:Y:S02]  /*3420*/  IMAD.WIDE R22, R9.reuse, 0x2, R62 ;  /* 0x0000000209167825 */ /* 0x041fe400078e023e */
[----:B------:R-:W4:Y:S02]  /*3430*/  LDL.64 R62, [R1+0x228] ;  /* 0x00022800013e7983 */ /* 0x000f240000100a00 */
[----:B------:R-:W-:-:S02]  /*3440*/  IMAD.WIDE R40, R9, 0x2, R26 ;  /* 0x0000000209287825 */ /* 0x000fc400078e021a */
[----:B------:R0:W2:Y:S04]  /*3450*/  LDG.E.U16 R26, [R18.64] ;  /* 0x00000004121a7981 */ /* 0x0000a8000c1e1500 */
[----:B------:R1:W2:Y:S01]  /*3460*/  LDG.E.U16 R27, [R16.64] ;  /* 0x00000004101b7981 */ /* 0x0002a2000c1e1500 */
[----:B------:R-:W-:-:S03]  /*3470*/  IMAD.WIDE R42, R9, 0x2, R42 ;  /* 0x00000002092a7825 */ /* 0x000fc600078e022a */
[----:B------:R2:W2:Y:S01]  /*3480*/  LDG.E.U16 R40, [R40.64] ;  /* 0x0000000428287981 */ /* 0x0004a2000c1e1500 */
[----:B0-----:R-:W-:-:S03]  /*3490*/  IMAD.WIDE R18, R9, 0x2, R50 ;  /* 0x0000000209127825 */ /* 0x001fc600078e0232 */
[----:B------:R0:W2:Y:S01]  /*34a0*/  LDG.E.U16 R51, [R22.64] ;  /* 0x0000000416337981 */ /* 0x0000a2000c1e1500 */
[----:B-1----:R-:W-:-:S03]  /*34b0*/  IMAD.WIDE R16, R9, 0x2, R54 ;  /* 0x0000000209107825 */ /* 0x002fc600078e0236 */
[----:B------:R-:W2:Y:S01]  /*34c0*/  LDL.64 R54, [R1+0x240] ;  /* 0x0002400001367983 */ /* 0x000ea20000100a00 */
[----:B------:R-:W-:-:S03]  /*34d0*/  IMAD.WIDE R20, R9, 0x2, R58 ;  /* 0x0000000209147825 */ /* 0x000fc600078e023a */
[----:B------:R1:W2:Y:S01]  /*34e0*/  LDG.E.U16 R16, [R16.64] ;  /* 0x0000000410107981 */ /* 0x0002a2000c1e1500 */
[----:B0-----:R-:W-:-:S03]  /*34f0*/  IMAD.WIDE R22, R9, 0x2, R60 ;  /* 0x0000000209167825 */ /* 0x001fc600078e023c */
[----:B------:R-:W2:Y:S01]  /*3500*/  LDL.64 R60, [R1+0x220] ;  /* 0x00022000013c7983 */ /* 0x000ea20000100a00 */
[----:B------:R-:W-:-:S03]  /*3510*/  IMAD.WIDE R58, R9, 0x2, R44 ;  /* 0x00000002093a7825 */ /* 0x000fc600078e022c */
[----:B------:R0:W2:Y:S04]  /*3520*/  LDG.E.U16 R45, [R24.64] ;  /* 0x00000004182d7981 */ /* 0x0000a8000c1e1500 */
[----:B-1----:R3:W2:Y:S01]  /*3530*/  LDG.E.U16 R17, [R18.64] ;  /* 0x0000000412117981 */ /* 0x0026a2000c1e1500 */
[----:B------:R-:W-:-:S03]  /*3540*/  IMAD.WIDE R46, R9, 0x2, R46 ;  /* 0x00000002092e7825 */ /* 0x000fc600078e022e */
[----:B------:R1:W2:Y:S04]  /*3550*/  LDG.E.U16 R8, [R22.64] ;  /* 0x0000000416087981 */ /* 0x0002a8000c1e1500 */
[----:B0-----:R0:W2:Y:S04]  /*3560*/  LDG.E.U16 R24, [R42.64] ;  /* 0x000000042a187981 */ /* 0x0010a8000c1e1500 */
[----:B------:R1:W2:Y:S04]  /*3570*/  LDG.E.U16 R25, [R20.64] ;  /* 0x0000000414197981 */ /* 0x0002a8000c1e1500 */
[----:B------:R1:W2:Y:S01]  /*3580*/  LDG.E.U16 R50, [R46.64] ;  /* 0x000000042e327981 */ /* 0x0002a2000c1e1500 */
[----:B0-----:R-:W-:-:S03]  /*3590*/  IMAD.WIDE R42, R9, 0x2, R80 ;  /* 0x00000002092a7825 */ /* 0x001fc600078e0250 */
[----:B------:R-:W2:Y:S01]  /*35a0*/  LDL.64 R80, [R1+0x1c0] ;  /* 0x0001c00001507983 */ /* 0x000ea20000100a00 */
[----:B-1----:R-:W-:-:S03]  /*35b0*/  IMAD.WIDE R22, R9, 0x2, R66 ;  /* 0x0000000209167825 */ /* 0x002fc600078e0242 */
[----:B------:R-:W2:Y:S01]  /*35c0*/  LDL.64 R66, [R1+0x1f8] ;  /* 0x0001f80001427983 */ /* 0x000ea20000100a00 */
[----:B------:R-:W-:-:S03]  /*35d0*/  IMAD.WIDE R20, R9, 0x2, R68 ;  /* 0x0000000209147825 */ /* 0x000fc600078e0244 */
[----:B------:R0:W2:Y:S01]  /*35e0*/  LDG.E.U16 R23, [R22.64] ;  /* 0x0000000416177981 */ /* 0x0000a2000c1e1500 */
[----:B------:R-:W-:-:S03]  /*35f0*/  IMAD.WIDE R46, R9, 0x2, R72 ;  /* 0x00000002092e7825 */ /* 0x000fc600078e0248 */
[----:B------:R-:W2:Y:S04]  /*3600*/  LDL.64 R72, [R1+0x1b8] ;  /* 0x0001b80001487983 */ /* 0x000ea80000100a00 */
[----:B------:R2:W2:Y:S04]  /*3610*/  LDG.E.U16 R56, [R20.64] ;  /* 0x0000000414387981 */ /* 0x0004a8000c1e1500 */
[----:B------:R-:W2:Y:S04]  /*3620*/  LDL.64 R68, [R1+0x200] ;  /* 0x0002000001447983 */ /* 0x000ea80000100a00 */
[----:B------:R1:W2:Y:S04]  /*3630*/  LDG.E.U16 R47, [R46.64] ;  /* 0x000000042e2f7981 */ /* 0x0002a8000c1e1500 */
[----:B------:R0:W2:Y:S01]  /*3640*/  LDG.E.U16 R58, [R58.64] ;  /* 0x000000043a3a7981 */ /* 0x0000a2000c1e1500 */
[----:B---3--:R-:W-:-:S03]  /*3650*/  IMAD.WIDE R18, R9, 0x2, R48 ;  /* 0x0000000209127825 */ /* 0x008fc600078e0230 */
[----:B------:R3:W5:Y:S04]  /*3660*/  LDG.E.U16 R48, [R42.64] ;  /* 0x000000042a307981 */ /* 0x000768000c1e1500 */
[----:B------:R0:W5:Y:S02]  /*3670*/  LDG.E.U16 R49, [R18.64] ;  /* 0x0000000412317981 */ /* 0x000164000c1e1500 */
[C---:B0-----:R-:W-:Y:S02]  /*3680*/  IMAD.WIDE R18, R9.reuse, 0x2, R64 ;  /* 0x0000000209127825 */ /* 0x041fe400078e0240 */
[----:B------:R-:W5:Y:S02]  /*3690*/  LDL.64 R64, [R1+0x1f0] ;  /* 0x0001f00001407983 */ /* 0x000f640000100a00 */
[----:B--2---:R-:W-:-:S02]  /*36a0*/  IMAD.WIDE R20, R9, 0x2, R70 ;  /* 0x0000000209147825 */ /* 0x004fc400078e0246 */
[----:B------:R-:W2:Y:S04]  /*36b0*/  LDL.64 R70, [R1+0x1d0] ;  /* 0x0001d00001467983 */ /* 0x000ea80000100a00 */
[----:B------:R0:W2:Y:S01]  /*36c0*/  LDG.E.U16 R22, [R20.64] ;  /* 0x0000000414167981 */ /* 0x0000a2000c1e1500 */
[----:B---3--:R-:W-:-:S03]  /*36d0*/  IMAD.WIDE R42, R9, 0x2, R76 ;  /* 0x00000002092a7825 */ /* 0x008fc600078e024c */
[----:B------:R-:W3:Y:S04]  /*36e0*/  LDL.64 R76, [R1+0x168] ;  /* 0x00016800014c7983 */ /* 0x000ee80000100a00 */
[----:B------:R1:W3:Y:S01]  /*36f0*/  LDG.E.U16 R42, [R42.64] ;  /* 0x000000042a2a7981 */ /* 0x0002e2000c1e1500 */
[----:B----4-:R-:W-:-:S03]  /*3700*/  IMAD.WIDE R62, R9, 0x2, R62 ;  /* 0x00000002093e7825 */ /* 0x010fc600078e023e */
[----:B------:R4:W3:Y:S01]  /*3710*/  LDG.E.U16 R18, [R18.64] ;  /* 0x0000000412127981 */ /* 0x0008e2000c1e1500 */
[----:B0-----:R-:W-:-:S03]  /*3720*/  IMAD.WIDE R20, R9, 0x2, R78 ;  /* 0x0000000209147825 */ /* 0x001fc600078e024e */
[----:B------:R-:W3:Y:S04]  /*3730*/  LDL.64 R78, [R1+0x188] ;  /* 0x00018800014e7983 */ /* 0x000ee80000100a00 */
[----:B------:R0:W3:Y:S04]  /*3740*/  LDG.E.U16 R41, [R62.64] ;  /* 0x000000043e297981 */ /* 0x0000e8000c1e1500 */
[----:B------:R1:W3:Y:S01]  /*3750*/  LDG.E.U16 R21, [R20.64] ;  /* 0x0000000414157981 */ /* 0x0002e2000c1e1500 */
[----:B0-----:R-:W-:-:S03]  /*3760*/  IMAD.WIDE R62, R9, 0x2, R74 ;  /* 0x00000002093e7825 */ /* 0x001fc600078e024a */
[----:B------:R-:W3:Y:S01]  /*3770*/  LDL.64 R74, [R1+0x148] ;  /* 0x00014800014a7983 */ /* 0x000ee20000100a00 */
[----:B------:R-:W-:-:S03]  /*3780*/  IMAD.WIDE R54, R9, 0x2, R54 ;  /* 0x0000000209367825 */ /* 0x000fc600078e0236 */
[----:B-1----:R0:W3:Y:S01]  /*3790*/  LDG.E.U16 R43, [R62.64] ;  /* 0x000000043e2b7981 */ /* 0x0020e2000c1e1500 */
[----:B------:R-:W-:-:S03]  /*37a0*/  IMAD.WIDE R60, R9, 0x2, R60 ;  /* 0x00000002093c7825 */ /* 0x000fc600078e023c */
[----:B------:R1:W3:Y:S04]  /*37b0*/  LDG.E.U16 R54, [R54.64] ;  /* 0x0000000436367981 */ /* 0x0002e8000c1e1500 */
[----:B------:R0:W3:Y:S02]  /*37c0*/  LDG.E.U16 R44, [R60.64] ;  /* 0x000000043c2c7981 */ /* 0x0000e4000c1e1500 */
[C---:B0-----:R-:W-:Y:S02]  /*37d0*/  IMAD.WIDE R60, R9.reuse, 0x2, R90 ;  /* 0x00000002093c7825 */ /* 0x041fe400078e025a */
[----:B------:R-:W3:Y:S04]  /*37e0*/  LDL.64 R90, [R1+0x190] ;  /* 0x00019000015a7983 */ /* 0x000ee80000100a00 */
[----:B-1----:R0:W3:Y:S02]  /*37f0*/  LDG.E.U16 R55, [R60.64] ;  /* 0x000000043c377981 */ /* 0x0020e4000c1e1500 */
[----:B0-----:R-:W-:-:S02]  /*3800*/  IMAD.WIDE R60, R9, 0x2, R80 ;  /* 0x00000002093c7825 */ /* 0x001fc400078e0250 */
[----:B------:R-:W3:Y:S02]  /*3810*/  LDL.64 R80, [R1+0x160] ;  /* 0x0001600001507983 */ /* 0x000ee40000100a00 */
[----:B------:R-:W-:-:S04]  /*3820*/  IMAD.WIDE R66, R9, 0x2, R66 ;  /* 0x0000000209427825 */ /* 0x000fc800078e0242 */
[C---:B------:R-:W-:Y:S01]  /*3830*/  IMAD.WIDE R62, R9.reuse, 0x2, R72 ;  /* 0x00000002093e7825 */ /* 0x040fe200078e0248 */
[----:B------:R0:W3:Y:S04]  /*3840*/  LDG.E.U16 R46, [R66.64] ;  /* 0x00000004422e7981 */ /* 0x0000e8000c1e1500 */
[----:B------:R1:W3:Y:S04]  /*3850*/  LDG.E.U16 R73, [R62.64] ;  /* 0x000000043e497981 */ /* 0x0002e8000c1e1500 */
[----:B------:R4:W3:Y:S01]  /*3860*/  LDG.E.U16 R72, [R60.64] ;  /* 0x000000043c487981 */ /* 0x0008e2000c1e1500 */
[----:B0-----:R-:W-:-:S03]  /*3870*/  IMAD.WIDE R66, R9, 0x2, R88 ;  /* 0x0000000209427825 */ /* 0x001fc600078e0258 */
[----:B------:R-:W3:Y:S01]  /*3880*/  LDL.64 R88, [R1+0x100] ;  /* 0x0001000001587983 */ /* 0x000ee20000100a00 */
[----:B-1----:R-:W-:-:S03]  /*3890*/  IMAD.WIDE R62, R9, 0x2, R84 ;  /* 0x00000002093e7825 */ /* 0x002fc600078e0254 */
[----:B------:R-:W3:Y:S01]  /*38a0*/  LDL.64 R84, [R1+0x178] ;  /* 0x0001780001547983 */ /* 0x000ee20000100a00 */
[----:B----4-:R-:W-:-:S03]  /*38b0*/  IMAD.WIDE R60, R9, 0x2, R86 ;  /* 0x00000002093c7825 */ /* 0x010fc600078e0256 */
[----:B------:R-:W4:Y:S01]  /*38c0*/  LDL.64 R86, [R1+0x198] ;  /* 0x0001980001567983 */ /* 0x000f220000100a00 */
[----:B------:R-:W-:-:S03]  /*38d0*/  IMAD.WIDE R68, R9, 0x2, R68 ;  /* 0x0000000209447825 */ /* 0x000fc600078e0244 */
[----:B------:R3:W4:Y:S04]  /*38e0*/  LDG.E.U16 R59, [R66.64] ;  /* 0x00000004423b7981 */ /* 0x000728000c1e1500 */
[----:B------:R0:W4:Y:S01]  /*38f0*/  LDG.E.U16 R19, [R68.64] ;  /* 0x0000000444137981 */ /* 0x000122000c1e1500 */
[----:B-----5:R-:W-:-:S05]  /*3900*/  IMAD.WIDE R64, R9, 0x2, R64 ;  /* 0x0000000209407825 */ /* 0x020fca00078e0240 */
[----:B------:R1:W5:Y:S01]  /*3910*/  LDG.E.U16 R20, [R64.64] ;  /* 0x0000000440147981 */ /* 0x000362000c1e1500 */
[----:B--2---:R-:W-:-:S06]  /*3920*/  IMAD.WIDE R70, R9, 0x2, R70 ;  /* 0x0000000209467825 */ /* 0x004fcc00078e0246 */
[----:B------:R2:W4:Y:S01]  /*3930*/  LDG.E.U16 R70, [R70.64] ;  /* 0x0000000446467981 */ /* 0x000522000c1e1500 */
[----:B-1----:R-:W-:-:S03]  /*3940*/  IMAD.WIDE R64, R9, 0x2, R82 ;  /* 0x0000000209407825 */ /* 0x002fc600078e0252 */
[----:B------:R-:W4:Y:S04]  /*3950*/  LDL.64 R82, [R1+0x180] ;  /* 0x0001800001527983 */ /* 0x000f280000100a00 */
[----:B--2---:R1:W2:Y:S01]  /*3960*/  LDG.E.U16 R71, [R64.64] ;  /* 0x0000000440477981 */ /* 0x0042a2000c1e1500 */
[----:B---3--:R-:W-:-:S05]  /*3970*/  IMAD.WIDE R66, R9, 0x2, R76 ;  /* 0x0000000209427825 */ /* 0x008fca00078e024c */
[----:B------:R4:W3:Y:S01]  /*3980*/  LDG.E.U16 R77, [R66.64] ;  /* 0x00000004424d7981 */ /* 0x0008e2000c1e1500 */
[----:B-1----:R-:W-:-:S05]  /*3990*/  IMAD.WIDE R64, R9, 0x2, R78 ;  /* 0x0000000209407825 */ /* 0x002fca00078e024e */
[----:B------:R1:W2:Y:S01]  /*39a0*/  LDG.E.U16 R76, [R64.64] ;  /* 0x00000004404c7981 */ /* 0x0002a2000c1e1500 */
[----:B0-----:R-:W-:-:S03]  /*39b0*/  IMAD.WIDE R68, R9, 0x2, R74 ;  /* 0x0000000209447825 */ /* 0x001fc600078e024a */
[----:B------:R0:W2:Y:S04]  /*39c0*/  LDG.E.U16 R74, [R60.64] ;  /* 0x000000043c4a7981 */ /* 0x0000a8000c1e1500 */
[----:B------:R0:W2:Y:S01]  /*39d0*/  LDG.E.U16 R75, [R62.64] ;  /* 0x000000043e4b7981 */ /* 0x0000a2000c1e1500 */
[----:B-1----:R-:W-:-:S03]  /*39e0*/  IMAD.WIDE R64, R9, 0x2, R94 ;  /* 0x0000000209407825 */ /* 0x002fc600078e025e */
[----:B------:R-:W2:Y:S01]  /*39f0*/  LDL.64 R94, [R1+0xf0] ;  /* 0x0000f000015e7983 */ /* 0x000ea20000100a00 */
[----:B0-----:R-:W-:-:S03]  /*3a00*/  IMAD.WIDE R60, R9, 0x2, R98 ;  /* 0x00000002093c7825 */ /* 0x001fc600078e0262 */
[----:B------:R-:W2:Y:S01]  /*3a10*/  LDL.64 R98, [R1+0x130] ;  /* 0x0001300001627983 */ /* 0x000ea20000100a00 */
[----:B------:R-:W-:-:S03]  /*3a20*/  IMAD.WIDE R62, R9, 0x2, R96 ;  /* 0x00000002093e7825 */ /* 0x000fc600078e0260 */
[----:B------:R-:W2:Y:S04]  /*3a30*/  LDL.64 R96, [R1+0x110] ;  /* 0x0001100001607983 */ /* 0x000ea80000100a00 */
[----:B------:R0:W2:Y:S04]  /*3a40*/  LDG.E.U16 R78, [R68.64] ;  /* 0x00000004444e7981 */ /* 0x0000a8000c1e1500 */
[----:B------:R1:W2:Y:S01]  /*3a50*/  LDG.E.U16 R79, [R60.64] ;  /* 0x000000043c4f7981 */ /* 0x0002a2000c1e1500 */
[----:B0-----:R-:W-:-:S03]  /*3a60*/  IMAD.WIDE R68, R9, 0x2, R80 ;  /* 0x0000000209447825 */ /* 0x001fc600078e0250 */
[----:B------:R0:W3:Y:S01]  /*3a70*/  LDG.E.U16 R80, [R62.64] ;  /* 0x000000043e507981 */ /* 0x0000e2000c1e1500 */
[----:B-1----:R-:W-:-:S03]  /*3a80*/  IMAD.WIDE R60, R9, 0x2, R124 ;  /* 0x00000002093c7825 */ /* 0x002fc600078e027c */
[----:B------:R1:W3:Y:S01]  /*3a90*/  LDG.E.U16 R81, [R64.64] ;  /* 0x0000000440517981 */ /* 0x0002e2000c1e1500 */
[----:B0-----:R-:W-:-:S04]  /*3aa0*/  IMAD.WIDE R62, R9, 0x2, R122 ;  /* 0x00000002093e7825 */ /* 0x001fc800078e027a */
[----:B-1----:R-:W-:-:S04]  /*3ab0*/  IMAD.WIDE R64, R9, 0x2, R88 ;  /* 0x0000000209407825 */ /* 0x002fc800078e0258 */
[C---:B----4-:R-:W-:Y:S02]  /*3ac0*/  IMAD.WIDE R66, R9.reuse, 0x2, R82 ;  /* 0x0000000209427825 */ /* 0x050fe400078e0252 */
[----:B------:R0:W4:Y:S04]  /*3ad0*/  LDG.E.U16 R83, [R68.64] ;  /* 0x0000000444537981 */ /* 0x000128000c1e1500 */
[----:B------:R1:W4:Y:S01]  /*3ae0*/  LDG.E.U16 R82, [R66.64] ;  /* 0x0000000442527981 */ /* 0x000322000c1e1500 */
[----:B0-----:R-:W-:-:S03]  /*3af0*/  IMAD.WIDE R68, R9, 0x2, R84 ;  /* 0x0000000209447825 */ /* 0x001fc600078e0254 */
[----:B------:R0:W5:Y:S01]  /*3b00*/  LDG.E.U16 R84, [R60.64] ;  /* 0x000000043c547981 */ /* 0x000162000c1e1500 */
[----:B-1----:R-:W-:-:S03]  /*3b10*/  IMAD.WIDE R66, R9, 0x2, R86 ;  /* 0x0000000209427825 */ /* 0x002fc600078e0256 */
[----:B------:R1:W5:Y:S04]  /*3b20*/  LDG.E.U16 R85, [R62.64] ;  /* 0x000000043e557981 */ /* 0x000368000c1e1500 */
[----:B------:R1:W5:Y:S01]  /*3b30*/  LDG.E.U16 R86, [R64.64] ;  /* 0x0000000440567981 */ /* 0x000362000c1e1500 */
[----:B0-----:R-:W-:-:S03]  /*3b40*/  IMAD.WIDE R60, R9, 0x2, R120 ;  /* 0x00000002093c7825 */ /* 0x001fc600078e0278 */
[----:B------:R0:W5:Y:S01]  /*3b50*/  LDG.E.U16 R87, [R66.64] ;  /* 0x0000000442577981 */ /* 0x000162000c1e1500 */
[----:B-1----:R-:W-:-:S03]  /*3b60*/  IMAD.WIDE R62, R9, 0x2, R114 ;  /* 0x00000002093e7825 */ /* 0x002fc600078e0272 */
[----:B------:R1:W5:Y:S01]  /*3b70*/  LDG.E.U16 R88, [R68.64] ;  /* 0x0000000444587981 */ /* 0x000362000c1e1500 */
[----:B------:R-:W-:-:S03]  /*3b80*/  IMAD.WIDE R64, R9, 0x2, R112 ;  /* 0x0000000209407825 */ /* 0x000fc600078e0270 */
[----:B------:R1:W5:Y:S01]  /*3b90*/  LDG.E.U16 R89, [R60.64] ;  /* 0x000000043c597981 */ /* 0x000362000c1e1500 */
[----:B0-----:R-:W-:-:S04]  /*3ba0*/  IMAD.WIDE R66, R9, 0x2, R92 ;  /* 0x0000000209427825 */ /* 0x001fc800078e025c */
[C---:B-1----:R-:W-:Y:S01]  /*3bb0*/  IMAD.WIDE R68, R9.reuse, 0x2, R90 ;  /* 0x0000000209447825 */ /* 0x042fe200078e025a */
[----:B------:R2:W5:Y:S03]  /*3bc0*/  LDG.E.U16 R92, [R66.64] ;  /* 0x00000004425c7981 */ /* 0x000566000c1e1500 */
[C---:B------:R-:W-:Y:S01]  /*3bd0*/  IMAD.WIDE R60, R9.reuse, 0x2, R106 ;  /* 0x00000002093c7825 */ /* 0x040fe200078e026a */
[----:B------:R0:W5:Y:S04]  /*3be0*/  LDG.E.U16 R90, [R62.64] ;  /* 0x000000043e5a7981 */ /* 0x000168000c1e1500 */
[----:B------:R1:W5:Y:S01]  /*3bf0*/  LDG.E.U16 R91, [R64.64] ;  /* 0x00000004405b7981 */ /* 0x000362000c1e1500 */
[----:B--2---:R-:W-:-:S03]  /*3c00*/  IMAD.WIDE R66, R9, 0x2, R96 ;  /* 0x0000000209427825 */ /* 0x004fc600078e0260 */
[----:B------:R2:W5:Y:S01]  /*3c10*/  LDG.E.U16 R93, [R68.64] ;  /* 0x00000004445d7981 */ /* 0x000562000c1e1500 */
[----:B0-----:R-:W-:-:S03]  /*3c20*/  IMAD.WIDE R62, R9, 0x2, R104 ;  /* 0x00000002093e7825 */ /* 0x001fc600078e0268 */
[----:B------:R-:W5:Y:S01]  /*3c30*/  LDG.E.U16 R60, [R60.64] ;  /* 0x000000043c3c7981 */ /* 0x000f62000c1e1500 */
[----:B-1----:R-:W-:-:S03]  /*3c40*/  IMAD.WIDE R64, R9, 0x2, R98 ;  /* 0x0000000209407825 */ /* 0x002fc600078e0262 */
[----:B------:R-:W5:Y:S01]  /*3c50*/  LDG.E.U16 R62, [R62.64] ;  /* 0x000000043e3e7981 */ /* 0x000f62000c1e1500 */
[----:B--2---:R-:W-:-:S03]  /*3c60*/  IMAD.WIDE R68, R9, 0x2, R94 ;  /* 0x0000000209447825 */ /* 0x004fc600078e025e */
[----:B------:R-:W2:Y:S04]  /*3c70*/  LDG.E.U16 R64, [R64.64] ;  /* 0x0000000440407981 */ /* 0x000ea8000c1e1500 */
[----:B------:R-:W2:Y:S04]  /*3c80*/  LDG.E.U16 R66, [R66.64] ;  /* 0x0000000442427981 */ /* 0x000ea8000c1e1500 */
[----:B------:R-:W2:Y:S04]  /*3c90*/  LDG.E.U16 R68, [R68.64] ;  /* 0x0000000444447981 */ /* 0x000ea8000c1e1500 */
[----:B------:R-:W-:Y:S01]  /*3ca0*/  BAR.SYNC.DEFER_BLOCKING 0x0 ;  /* 0x0000000000007b1d */ /* 0x000fe20000010000 */
[----:B------:R-:W-:-:S02]  /*3cb0*/  LOP3.LUT R95, R0, 0x20, RZ, 0x3c, !PT ;  /* 0x00000020005f7812 */ /* 0x000fc400078e3cff */
[----:B------:R-:W-:-:S03]  /*3cc0*/  LOP3.LUT R94, R0, 0x40, RZ, 0x3c, !PT ;  /* 0x00000040005e7812 */ /* 0x000fc600078e3cff */
[----:B------:R0:W-:Y:S04]  /*3cd0*/  STS.U16 [R0], R3 ;  /* 0x0000000300007388 */ /* 0x0001e80000000400 */
[----:B------:R-:W-:Y:S04]  /*3ce0*/  STS.U16 [R0+0x400], R10 ;  /* 0x0004000a00007388 */ /* 0x000fe80000000400 */
        /* <DEDUP_REMOVED lines=10> */
[----:B---3--:R-:W-:Y:S04]  /*3d90*/  STS.U16 [R0+0x3000], R77 ;  /* 0x0030004d00007388 */ /* 0x008fe80000000400 */
        /* <DEDUP_REMOVED lines=14> */
[----:B----4-:R-:W-:Y:S04]  /*3e80*/  STS.U16 [R95+0x2d00], R82 ;  /* 0x002d00525f007388 */ /* 0x010fe80000000400 */
[----:B------:R-:W-:Y:S04]  /*3e90*/  STS.U16 [R95+0x3100], R83 ;  /* 0x003100535f007388 */ /* 0x000fe80000000400 */
[----:B-----5:R-:W-:Y:S04]  /*3ea0*/  STS.U16 [R95+0x3500], R84 ;  /* 0x003500545f007388 */ /* 0x020fe80000000400 */
        /* <DEDUP_REMOVED lines=31> */
[----:B--2---:R-:W-:Y:S04]  /*40a0*/  STS.U16 [R252+0x3700], R64 ;  /* 0x00370040fc007388 */ /* 0x004fe80000000400 */
[----:B------:R-:W-:Y:S04]  /*40b0*/  STS.U16 [R252+0x3b00], R66 ;  /* 0x003b0042fc007388 */ /* 0x000fe80000000400 */
[----:B------:R-:W-:Y:S04]  /*40c0*/  STS.U16 [R252+0x3f00], R68 ;  /* 0x003f0044fc007388 */ /* 0x000fe80000000400 */
[----:B------:R-:W-:Y:S06]  /*40d0*/  BAR.SYNC.DEFER_BLOCKING 0x0 ;  /* 0x0000000000007b1d */ /* 0x000fec0000010000 */
[----:B------:R-:W-:Y:S04]  /*40e0*/  LDSM.16.MT88.4 R40, [R6+0x4000] ;  /* 0x004000000628783b */ /* 0x000fe80000004200 */
[----:B------:R-:W1:Y:S04]  /*40f0*/  LDSM.16.M88.4 R192, [R12] ;  /* 0x000000000cc0783b */ /* 0x000e680000000200 */
[----:B------:R-:W2:Y:S04]  /*4100*/  LDSM.16.M88.4 R168, [R12+0x1800] ;  /* 0x001800000ca8783b */ /* 0x000ea80000000200 */
[----:B------:R-:W3:Y:S04]  /*4110*/  LDSM.16.M88.4 R180, [R12+0xc00] ;  /* 0x000c00000cb4783b */ /* 0x000ee80000000200 */
[----:B------:R-:W4:Y:S04]  /*4120*/  LDSM.16.MT88.4 R24, [R6+0x4800] ;  /* 0x004800000618783b */ /* 0x000f280000004200 */
[----:B------:R-:W5:Y:S04]  /*4130*/  LDSM.16.M88.4 R76, [R12+0x2c00] ;  /* 0x002c00000c4c783b */ /* 0x000f680000000200 */
[----:B------:R-:W4:Y:S01]  /*4140*/  LDSM.16.M88.4 R132, [R12+0x1400] ;  /* 0x001400000c84783b */ /* 0x000f220000000200 */
[----:B0-----:R-:W-:-:S03]  /*4150*/  LOP3.LUT R3, R12, 0x40, RZ, 0x3c, !PT ;  /* 0x000000400c037812 */ /* 0x001fc600078e3cff */
[----:B------:R-:W-:Y:S04]  /*4160*/  LDSM.16.MT88.4 R84, [R6+0x5000] ;  /* 0x005000000654783b */ /* 0x000fe80000004200 */
[----:B------:R-:W-:Y:S04]  /*4170*/  LDSM.16.M88.4 R188, [R12+0x400] ;  /* 0x000400000cbc783b */ /* 0x000fe80000000200 */
[----:B------:R-:W-:Y:S04]  /*4180*/  LDSM.16.M88.4 R16, [R12+0x800] ;  /* 0x000800000c10783b */ /* 0x000fe80000000200 */
[----:B------:R-:W-:Y:S01]  /*4190*/  LDSM.16.M88.4 R48, [R12+0x3800] ;  /* 0x003800000c30783b */ /* 0x000fe20000000200 */
[C---:B-1----:R-:W-:Y:S03]  /*41a0*/  HMMA.16816.F32 R44, R40.reuse, R192, RZ ;  /* 0x000000c0282c723c */ /* 0x042fe600000018ff */
[----:B------:R-:W-:Y:S04]  /*41b0*/  LDSM.16.M88.4 R124, [R12+0x2800] ;  /* 0x002800000c7c783b */ /* 0x000fe80000000200 */
[----:B------:R-:W-:Y:S01]  /*41c0*/  LDSM.16.M88.4 R176, [R12+0x1000] ;  /* 0x001000000cb0783b */ /* 0x000fe20000000200 */
[C---:B--2---:R-:W-:Y:S03]  /*41d0*/  HMMA.16816.F32 R120, R40.reuse, R168, RZ ;  /* 0x000000a82878723c */ /* 0x044fe600000018ff */
[----:B------:R-:W-:Y:S04]  /*41e0*/  LDSM.16.M88.4 R92, [R12+0x2000] ;  /* 0x002000000c5c783b */ /* 0x000fe80000000200 */
[----:B------:R-:W-:Y:S01]  /*41f0*/  LDSM.16.M88.4 R64, [R12+0x3000] ;  /* 0x003000000c40783b */ /* 0x000fe20000000200 */
[----:B---3--:R-:W-:Y:S03]  /*4200*/  HMMA.16816.F32 R172, R40, R180, RZ ;  /* 0x000000b428ac723c */ /* 0x008fe600000018ff */
[----:B------:R-:W-:Y:S04]  /*4210*/  LDSM.16.M88.4 R112, [R12+0x1c00] ;  /* 0x001c00000c70783b */ /* 0x000fe80000000200 */
[----:B------:R-:W-:Y:S01]  /*4220*/  LDSM.16.M88.4 R104, [R12+0x3400] ;  /* 0x003400000c68783b */ /* 0x000fe20000000200 */
[----:B----4-:R-:W-:Y:S03]  /*4230*/  HMMA.16816.F32 R192, R24, R194, R44 ;  /* 0x000000c218c0723c */ /* 0x010fe6000000182c */
[----:B------:R-:W-:Y:S04]  /*4240*/  LDSM.16.M88.4 R60, [R12+0x2400] ;  /* 0x002400000c3c783b */ /* 0x000fe80000000200 */
[----:B------:R-:W-:Y:S01]  /*4250*/  LDSM.16.M88.4 R196, [R12+0x3c00] ;  /* 0x003c00000cc4783b */ /* 0x000fe20000000200 */
[C---:B-----5:R-:W-:Y:S03]  /*4260*/  HMMA.16816.F32 R68, R40.reuse, R76, RZ ;  /* 0x0000004c2844723c */ /* 0x060fe600000018ff */
[----:B------:R-:W-:Y:S05]  /*4270*/  LDSM.16.M88.4 R136, [R3+0x800] ;  /* 0x000800000388783b */ /* 0x000fea0000000200 */
[----:B------:R-:W-:Y:S08]  /*4280*/  HMMA.16816.F32 R44, R40, R132, RZ ;  /* 0x00000084282c723c */ /* 0x000ff000000018ff */
[C---:B------:R-:W-:Y:S01]  /*4290*/  HMMA.16816.F32 R168, R24.reuse, R170, R120 ;  /* 0x000000aa18a8723c */ /* 0x040fe20000001878 */
[----:B------:R-:W0:Y:S07]  /*42a0*/  LDSM.16.M88.4 R120, [R3+0x2c00] ;  /* 0x002c00000378783b */ /* 0x000e2e0000000200 */
[C---:B------:R-:W-:Y:S01]  /*42b0*/  HMMA.16816.F32 R180, R24.reuse, R182, R172 ;  /* 0x000000b618b4723c */ /* 0x040fe200000018ac */
[----:B------:R-:W1:Y:S07]  /*42c0*/  LDSM.16.M88.4 R172, [R3+0x1400] ;  /* 0x0014000003ac783b */ /* 0x000e6e0000000200 */
[C---:B------:R-:W-:Y:S01]  /*42d0*/  HMMA.16816.F32 R68, R24.reuse, R78, R68 ;  /* 0x0000004e1844723c */ /* 0x040fe20000001844 */
[----:B------:R-:W-:Y:S07]  /*42e0*/  LDSM.16.M88.4 R76, [R3+0x3400] ;  /* 0x00340000034c783b */ /* 0x000fee0000000200 */
[----:B------:R-:W-:Y:S01]  /*42f0*/  HMMA.16816.F32 R44, R24, R134, R44 ;  /* 0x00000086182c723c */ /* 0x000fe2000000182c */
[----:B------:R-:W-:-:S15]  /*4300*/  LDSM.16.M88.4 R132, [R3+0x2400] ;  /* 0x002400000384783b */ /* 0x000fde0000000200 */
[C---:B0-----:R-:W-:Y:S01]  /*4310*/  HMMA.16816.F32 R68, R84.reuse, R120, R68 ;  /* 0x000000785444723c */ /* 0x041fe20000001844 */
[----:B------:R-:W2:Y:S07]  /*4320*/  LDL.64 R120, [R1+0xc8] ;  /* 0x0000c80001787983 */ /* 0x000eae0000100a00 */
[----:B-1----:R-:W-:Y:S01]  /*4330*/  HMMA.16816.F32 R44, R84, R172, R44 ;  /* 0x000000ac542c723c */ /* 0x002fe2000000182c */
[----:B------:R-:W3:Y:S07]  /*4340*/  LDL.64 R172, [R1+0xc0] ;  /* 0x0000c00001ac7983 */ /* 0x000eee0000100a00 */
[C---:B------:R-:W-:Y:S08]  /*4350*/  HMMA.16816.F32 R20, R40.reuse, R188, RZ ;  /* 0x000000bc2814723c */ /* 0x040ff000000018ff */
[C---:B------:R-:W-:Y:S08]  /*4360*/  HMMA.16816.F32 R184, R40.reuse, R16, RZ ;  /* 0x0000001028b8723c */ /* 0x040ff000000018ff */
[C---:B------:R-:W-:Y:S08]  /*4370*/  HMMA.16816.F32 R96, R40.reuse, R48, RZ ;  /* 0x000000302860723c */ /* 0x040ff000000018ff */
[C---:B------:R-:W-:Y:S08]  /*4380*/  HMMA.16816.F32 R80, R40.reuse, R124, RZ ;  /* 0x0000007c2850723c */ /* 0x040ff000000018ff */
[----:B------:R-:W-:Y:S08]  /*4390*/  HMMA.16816.F32 R164, R40, R176, RZ ;  /* 0x000000b028a4723c */ /* 0x000ff000000018ff */
[----:B------:R-:W-:Y:S01]  /*43a0*/  HMMA.16816.F32 R188, R24, R190, R20 ;  /* 0x000000be18bc723c */ /* 0x000fe20000001814 */
[----:B------:R-:W0:Y:S07]  /*43b0*/  LDSM.16.M88.4 R20, [R3+0x400] ;  /* 0x000400000314783b */ /* 0x000e2e0000000200 */
[C---:B------:R-:W-:Y:S08]  /*43c0*/  HMMA.16816.F32 R148, R40.reuse, R92, RZ ;  /* 0x0000005c2894723c */ /* 0x040ff000000018ff */
[C---:B------:R-:W-:Y:S08]  /*43d0*/  HMMA.16816.F32 R72, R40.reuse, R64, RZ ;  /* 0x000000402848723c */ /* 0x040ff000000018ff */
[C---:B------:R-:W-:Y:S08]  /*43e0*/  HMMA.16816.F32 R52, R40.reuse, R112, RZ ;  /* 0x000000702834723c */ /* 0x040ff000000018ff */
[----:B------:R-:W-:Y:S08]  /*43f0*/  HMMA.16816.F32 R56, R40, R104, RZ ;  /* 0x000000682838723c */ /* 0x000ff000000018ff */
[C---:B------:R-:W-:Y:S01]  /*4400*/  HMMA.16816.F32 R184, R24.reuse, R18, R184 ;  /* 0x0000001218b8723c */ /* 0x040fe200000018b8 */
[----:B------:R-:W1:Y:S07]  /*4410*/  LDSM.16.M88.4 R16, [R3] ;  /* 0x000000000310783b */ /* 0x000e6e0000000200 */
[C---:B------:R-:W-:Y:S01]  /*4420*/  HMMA.16816.F32 R96, R24.reuse, R50, R96 ;  /* 0x000000321860723c */ /* 0x040fe20000001860 */
[----:B------:R-:W4:Y:S07]  /*4430*/  LDSM.16.M88.4 R48, [R3+0x1800] ;  /* 0x001800000330783b */ /* 0x000f2e0000000200 */
[----:B------:R-:W-:Y:S01]  /*4440*/  HMMA.16816.F32 R124, R24, R126, R80 ;  /* 0x0000007e187c723c */ /* 0x000fe20000001850 */
[----:B------:R-:W5:Y:S07]  /*4450*/  LDSM.16.M88.4 R80, [R3+0x3800] ;  /* 0x003800000350783b */ /* 0x000f6e0000000200 */
[----:B------:R-:W-:Y:S08]  /*4460*/  HMMA.16816.F32 R88, R40, R60, RZ ;  /* 0x0000003c2858723c */ /* 0x000ff000000018ff */
[C---:B------:R-:W-:Y:S01]  /*4470*/  HMMA.16816.F32 R176, R24.reuse, R178, R164 ;  /* 0x000000b218b0723c */ /* 0x040fe200000018a4 */
[----:B------:R-:W1:Y:S07]  /*4480*/  LDSM.16.M88.4 R164, [R3+0x1c00] ;  /* 0x001c000003a4783b */ /* 0x000e6e0000000200 */
[C---:B------:R-:W-:Y:S01]  /*4490*/  HMMA.16816.F32 R148, R24.reuse, R94, R148 ;  /* 0x0000005e1894723c */ /* 0x040fe20000001894 */
[----:B------:R-:W1:Y:S07]  /*44a0*/  LDSM.16.MT88.4 R92, [R6+0x5800] ;  /* 0x00580000065c783b */ /* 0x000e6e0000004200 */
[C---:B------:R-:W-:Y:S01]  /*44b0*/  HMMA.16816.F32 R72, R24.reuse, R66, R72 ;  /* 0x000000421848723c */ /* 0x040fe20000001848 */
[----:B------:R-:W4:Y:S07]  /*44c0*/  LDSM.16.M88.4 R64, [R3+0x2800] ;  /* 0x002800000340783b */ /* 0x000f2e0000000200 */
[C---:B------:R-:W-:Y:S01]  /*44d0*/  HMMA.16816.F32 R52, R24.reuse, R114, R52 ;  /* 0x000000721834723c */ /* 0x040fe20000001834 */
[----:B------:R-:W4:Y:S07]  /*44e0*/  LDSM.16.M88.4 R112, [R3+0x3000] ;  /* 0x003000000370783b */ /* 0x000f2e0000000200 */
[----:B------:R-:W-:Y:S01]  /*44f0*/  HMMA.16816.F32 R104, R24, R106, R56 ;  /* 0x0000006a1868723c */ /* 0x000fe20000001838 */
[----:B------:R-:W5:Y:S07]  /*4500*/  LDSM.16.M88.4 R56, [R3+0x2000] ;  /* 0x002000000338783b */ /* 0x000f6e0000000200 */
[----:B0-----:R-:W-:Y:S08]  /*4510*/  HMMA.16816.F32 R188, R84, R20, R188 ;  /* 0x0000001454bc723c */ /* 0x001ff000000018bc */
[----:B------:R-:W-:Y:S01]  /*4520*/  HMMA.16816.F32 R60, R24, R62, R88 ;  /* 0x0000003e183c723c */ /* 0x000fe20000001858 */
[----:B------:R-:W-:Y:S07]  /*4530*/  LDSM.16.M88.4 R88, [R3+0x3c00] ;  /* 0x003c00000358783b */ /* 0x000fee0000000200 */
[----:B-1----:R-:W-:Y:S08]  /*4540*/  HMMA.16816.F32 R192, R84, R16, R192 ;  /* 0x0000001054c0723c */ /* 0x002ff000000018c0 */
[----:B------:R-:W-:Y:S08]  /*4550*/  HMMA.16816.F32 R40, R40, R196, RZ ;  /* 0x000000c42828723c */ /* 0x000ff000000018ff */
[C---:B----4-:R-:W-:Y:S08]  /*4560*/  HMMA.16816.F32 R168, R84.reuse, R48, R168 ;  /* 0x0000003054a8723c */ /* 0x050ff000000018a8 */
[C---:B-----5:R-:W-:Y:S01]  /*4570*/  HMMA.16816.F32 R96, R84.reuse, R80, R96 ;  /* 0x000000505460723c */ /* 0x060fe20000001860 */
[----:B------:R-:W4:Y:S07]  /*4580*/  LDL.64 R80, [R1+0xe8] ;  /* 0x0000e80001507983 */ /* 0x000f2e0000100a00 */
[----:B------:R-:W-:Y:S01]  /*4590*/  HMMA.16816.F32 R52, R84, R164, R52 ;  /* 0x000000a45434723c */ /* 0x000fe20000001834 */
[----:B------:R-:W5:Y:S07]  /*45a0*/  LDL.64 R164, [R1+0x90] ;  /* 0x0000900001a47983 */ /* 0x000f6e0000100a00 */
[----:B------:R-:W-:Y:S01]  /*45b0*/  HMMA.16816.F32 R20, R92, R22, R188 ;  /* 0x000000165c14723c */ /* 0x000fe200000018bc */
[----:B------:R-:W5:Y:S04]  /*45c0*/  LDL.64 R190, [R1+0xb0] ;  /* 0x0000b00001be7983 */ /* 0x000f680000100a00 */
[----:B------:R-:W5:Y:S03]  /*45d0*/  LDL.64 R188, [R1+0x58] ;  /* 0x0000580001bc7983 */ /* 0x000f660000100a00 */
[C---:B------:R-:W-:Y:S01]  /*45e0*/  HMMA.16816.F32 R124, R84.reuse, R64, R124 ;  /* 0x00000040547c723c */ /* 0x040fe2000000187c */
[----:B------:R-:W5:Y:S07]  /*45f0*/  LDL.64 R64, [R1+0xd0] ;  /* 0x0000d00001407983 */ /* 0x000f6e0000100a00 */
[C---:B------:R-:W-:Y:S01]  /*4600*/  HMMA.16816.F32 R104, R84.reuse, R76, R104 ;  /* 0x0000004c5468723c */ /* 0x040fe20000001868 */
[----:B------:R-:W5:Y:S07]  /*4610*/  LDL.64 R76, [R1+0xe0] ;  /* 0x0000e000014c7983 */ /* 0x000f6e0000100a00 */
[C---:B------:R-:W-:Y:S01]  /*4620*/  HMMA.16816.F32 R72, R84.reuse, R112, R72 ;  /* 0x000000705448723c */ /* 0x040fe20000001848 */
[----:B------:R-:W5:Y:S07]  /*4630*/  LDL.64 R112, [R1+0xd8] ;  /* 0x0000d80001707983 */ /* 0x000f6e0000100a00 */
[C---:B------:R-:W-:Y:S07]  /*4640*/  HMMA.16816.F32 R148, R84.reuse, R56, R148 ;  /* 0x000000385494723c */ /* 0x040fee0000001894 */
[C---:B------:R-:W-:Y:S01]  /*4650*/  IMAD.WIDE R56, R2.reuse, 0x2, R28 ;  /* 0x0000000202387825 */ /* 0x040fe200078e021c */
[----:B------:R-:W-:Y:S01]  /*4660*/  HMMA.16816.F32 R60, R84, R132, R60 ;  /* 0x00000084543c723c */ /* 0x000fe2000000183c */
[----:B------:R-:W5:Y:S07]  /*4670*/  LDL.64 R132, [R1+0xb8] ;  /* 0x0000b80001847983 */ /* 0x000f6e0000100a00 */
[----:B------:R-:W-:Y:S01]  /*4680*/  HMMA.16816.F32 R16, R92, R18, R192 ;  /* 0x000000125c10723c */ /* 0x000fe200000018c0 */
[----:B------:R-:W5:Y:S04]  /*4690*/  LDL.64 R192, [R1+0xa8] ;  /* 0x0000a80001c07983 */ /* 0x000f680000100a00 */
[----:B------:R-:W5:Y:S03]  /*46a0*/  LDL.64 R194, [R1+0xa0] ;  /* 0x0000a00001c27983 */ /* 0x000f660000100a00 */
[----:B------:R-:W-:Y:S01]  /*46b0*/  HMMA.16816.F32 R196, R24, R198, R40 ;  /* 0x000000c618c4723c */ /* 0x000fe20000001828 */
[----:B------:R-:W0:Y:S04]  /*46c0*/  LDSM.16.M88.4 R24, [R3+0xc00] ;  /* 0x000c00000318783b */ /* 0x000e280000000200 */
[----:B------:R1:W0:Y:S03]  /*46d0*/  LDSM.16.M88.4 R40, [R3+0x1000] ;  /* 0x001000000328783b */ /* 0x0002260000000200 */
[----:B------:R-:W-:Y:S01]  /*46e0*/  HMMA.16816.F32 R48, R92, R50, R168 ;  /* 0x000000325c30723c */ /* 0x000fe200000018a8 */
[----:B------:R-:W5:Y:S04]  /*46f0*/  LDL.64 R168, [R1+0x78] ;  /* 0x0000780001a87983 */ /* 0x000f680000100a00 */
[----:B-1----:R2:W5:Y:S04]  /*4700*/  LDG.E.U16 R3, [R56.64] ;  /* 0x0000000438037981 */ /* 0x002568000c1e1500 */
[----:B------:R-:W5:Y:S01]  /*4710*/  LDL.64 R170, [R1+0x70] ;  /* 0x0000700001aa7983 */ /* 0x000f620000100a00 */
[----:B--2---:R-:W-:-:S04]  /*4720*/  IMAD.WIDE R56, R2, 0x2, R120 ;  /* 0x0000000202387825 */ /* 0x004fc800078e0278 */
[C---:B---3--:R-:W-:Y:S02]  /*4730*/  IMAD.WIDE R120, R2.reuse, 0x2, R172 ;  /* 0x0000000202787825 */ /* 0x048fe400078e02ac */
[----:B------:R-:W2:Y:S01]  /*4740*/  LDL.64 R172, [R1+0x80] ;  /* 0x0000800001ac7983 */ /* 0x000ea20000100a00 */
[C---:B------:R-:W-:Y:S03]  /*4750*/  HMMA.16816.F32 R184, R84.reuse, R136, R184 ;  /* 0x0000008854b8723c */ /* 0x040fe600000018b8 */
[----:B------:R1:W3:Y:S05]  /*4760*/  LDG.E.U16 R120, [R120.64] ;  /* 0x0000000478787981 */ /* 0x0002ea000c1e1500 */
[C---:B0-----:R-:W-:Y:S08]  /*4770*/  HMMA.16816.F32 R180, R84.reuse, R24, R180 ;  /* 0x0000001854b4723c */ /* 0x041ff000000018b4 */
[C---:B------:R-:W-:Y:S08]  /*4780*/  HMMA.16816.F32 R176, R84.reuse, R40, R176 ;  /* 0x0000002854b0723c */ /* 0x040ff000000018b0 */
[----:B------:R-:W-:Y:S01]  /*4790*/  HMMA.16816.F32 R84, R84, R88, R196 ;  /* 0x000000585454723c */ /* 0x000fe200000018c4 */
[----:B------:R-:W3:Y:S04]  /*47a0*/  LDL.64 R196, [R1+0x98] ;  /* 0x0000980001c47983 */ /* 0x000ee80000100a00 */
[----:B------:R-:W3:Y:S03]  /*47b0*/  LDL.64 R198, [R1+0x88] ;  /* 0x0000880001c67983 */ /* 0x000ee60000100a00 */
[C---:B------:R-:W-:Y:S01]  /*47c0*/  HMMA.16816.F32 R60, R92.reuse, R134, R60 ;  /* 0x000000865c3c723c */ /* 0x040fe2000000183c */
[----:B------:R0:W3:Y:S07]  /*47d0*/  LDG.E.U16 R88, [R56.64] ;  /* 0x0000000438587981 */ /* 0x0000ee000c1e1500 */
[C---:B------:R-:W-:Y:S01]  /*47e0*/  HMMA.16816.F32 R136, R92.reuse, R138, R184 ;  /* 0x0000008a5c88723c */ /* 0x040fe200000018b8 */
[----:B------:R-:W3:Y:S04]  /*47f0*/  LDL.64 R186, [R1+0x50] ;  /* 0x0000500001ba7983 */ /* 0x000ee80000100a00 */
[----:B------:R-:W3:Y:S03]  /*4800*/  LDL.64 R184, [R1+0x48] ;  /* 0x0000480001b87983 */ /* 0x000ee60000100a00 */
[C---:B------:R-:W-:Y:S01]  /*4810*/  HMMA.16816.F32 R40, R92.reuse, R42, R176 ;  /* 0x0000002a5c28723c */ /* 0x040fe200000018b0 */
[----:B------:R-:W3:Y:S04]  /*4820*/  LDL.64 R178, [R1+0x28] ;  /* 0x0000280001b27983 */ /* 0x000ee80000100a00 */
[----:B------:R-:W3:Y:S03]  /*4830*/  LDL.64 R176, [R1+0x18] ;  /* 0x0000180001b07983 */ /* 0x000ee60000100a00 */
[C---:B------:R-:W-:Y:S01]  /*4840*/  HMMA.16816.F32 R24, R92.reuse, R26, R180 ;  /* 0x0000001a5c18723c */ /* 0x040fe200000018b4 */
[----:B------:R-:W3:Y:S04]  /*4850*/  LDL.64 R182, [R1+0x40] ;  /* 0x0000400001b67983 */ /* 0x000ee80000100a00 */
[----:B------:R-:W3:Y:S03]  /*4860*/  LDL.64 R180, [R1+0x38] ;  /* 0x0000380001b47983 */ /* 0x000ee60000100a00 */
[C---:B------:R-:W-:Y:S01]  /*4870*/  HMMA.16816.F32 R52, R92.reuse, R166, R52 ;  /* 0x000000a65c34723c */ /* 0x040fe20000001834 */
[----:B------:R-:W3:Y:S07]  /*4880*/  LDL.64 R166, [R1+0x30] ;  /* 0x0000300001a67983 */ /* 0x000eee0000100a00 */
[C---:B0-----:R-:W-:Y:S08]  /*4890*/  HMMA.16816.F32 R56, R92.reuse, R58, R148 ;  /* 0x0000003a5c38723c */ /* 0x041ff00000001894 */
[----:B------:R-:W-:Y:S01]  /*48a0*/  HMMA.16816.F32 R44, R92, R174, R44 ;  /* 0x000000ae5c2c723c */ /* 0x000fe2000000182c */
[----:B------:R-:W3:Y:S01]  /*48b0*/  LDL.64 R174, [R1+0x10] ;  /* 0x0000100001ae7983 */ /* 0x000ee20000100a00 */
[----:B----4-:R-:W-:-:S05]  /*48c0*/  IMAD.WIDE R80, R2, 0x2, R80 ;  /* 0x0000000202507825 */ /* 0x010fca00078e0250 */
[----:B------:R0:W4:Y:S01]  /*48d0*/  LDG.E.U16 R8, [R80.64] ;  /* 0x0000000450087981 */ /* 0x000122000c1e1500 */
[----:B-----5:R-:W-:-:S03]  /*48e0*/  IMAD.WIDE R134, R2, 0x2, R164 ;  /* 0x0000000202867825 */ /* 0x020fc600078e02a4 */
[----:B------:R-:W5:Y:S04]  /*48f0*/  LDL.64 R164, [R1+0x68] ;  /* 0x0000680001a47983 */ /* 0x000f680000100a00 */
[----:B------:R1:W4:Y:S01]  /*4900*/  LDG.E.U16 R135, [R134.64] ;  /* 0x0000000486877981 */ /* 0x000322000c1e1500 */
[----:B0-----:R-:W-:-:S03]  /*4910*/  IMAD.WIDE R80, R2, 0x2, R190 ;  /* 0x0000000202507825 */ /* 0x001fc600078e02be */
[----:B------:R-:W4:Y:S04]  /*4920*/  LDL.64 R190, [R1+0x60] ;  /* 0x0000600001be7983 */ /* 0x000f280000100a00 */
[----:B------:R0:W4:Y:S01]  /*4930*/  LDG.E.U16 R149, [R80.64] ;  /* 0x0000000450957981 */ /* 0x000122000c1e1500 */
[----:B------:R-:W-:-:S05]  /*4940*/  IMAD.WIDE R64, R2, 0x2, R64 ;  /* 0x0000000202407825 */ /* 0x000fca00078e0240 */
[----:B------:R0:W4:Y:S01]  /*4950*/  LDG.E.U16 R89, [R64.64] ;  /* 0x0000000440597981 */ /* 0x000122000c1e1500 */
[----:B------:R-:W-:-:S05]  /*4960*/  IMAD.WIDE R76, R2, 0x2, R76 ;  /* 0x00000002024c7825 */ /* 0x000fca00078e024c */
[----:B------:R0:W4:Y:S01]  /*4970*/  LDG.E.U16 R10, [R76.64] ;  /* 0x000000044c0a7981 */ /* 0x000122000c1e1500 */
[----:B------:R-:W-:-:S06]  /*4980*/  IMAD.WIDE R112, R2, 0x2, R112 ;  /* 0x0000000202707825 */ /* 0x000fcc00078e0270 */
[----:B------:R0:W4:Y:S01]  /*4990*/  LDG.E.U16 R112, [R112.64] ;  /* 0x0000000470707981 */ /* 0x000122000c1e1500 */
[----:B------:R-:W-:-:S05]  /*49a0*/  IMAD.WIDE R132, R2, 0x2, R132 ;  /* 0x0000000202847825 */ /* 0x000fca00078e0284 */
[----:B0-----:R0:W4:Y:S01]  /*49b0*/  LDG.E.U16 R113, [R132.64] ;  /* 0x0000000484717981 */ /* 0x001122000c1e1500 */
[----:B------:R-:W-:-:S04]  /*49c0*/  IMAD.WIDE R76, R2, 0x2, R192 ;  /* 0x00000002024c7825 */ /* 0x000fc800078e02c0 */
[C---:B------:R-:W-:Y:S01]  /*49d0*/  IMAD.WIDE R64, R2.reuse, 0x2, R194 ;  /* 0x0000000202407825 */ /* 0x040fe200078e02c2 */
[----:B------:R2:W4:Y:S04]  /*49e0*/  LDG.E.U16 R148, [R76.64] ;  /* 0x000000044c947981 */ /* 0x000528000c1e1500 */
[----:B0-----:R0:W4:Y:S02]  /*49f0*/  LDG.E.U16 R133, [R64.64] ;  /* 0x0000000440857981 */ /* 0x001124000c1e1500 */
[C---:B0-----:R-:W-:Y:S02]  /*4a00*/  IMAD.WIDE R64, R2.reuse, 0x2, R168 ;  /* 0x0000000202407825 */ /* 0x041fe400078e02a8 */
[----:B------:R-:W4:Y:S04]  /*4a10*/  LDL.64 R168, [R1+0x20] ;  /* 0x0000200001a87983 */ /* 0x000f280000100a00 */
[----:B-1----:R0:W4:Y:S01]  /*4a20*/  LDG.E.U16 R121, [R64.64] ;  /* 0x0000000440797981 */ /* 0x002122000c1e1500 */
[----:B--2---:R-:W-:-:S03]  /*4a30*/  IMAD.WIDE R76, R2, 0x2, R172 ;  /* 0x00000002024c7825 */ /* 0x004fc600078e02ac */
[----:B------:R-:W2:Y:S01]  /*4a40*/  LDL.64 R172, [R1+0x8] ;  /* 0x0000080001ac7983 */ /* 0x000ea20000100a00 */
[C---:B0-----:R-:W-:Y:S03]  /*4a50*/  HMMA.16816.F32 R64, R92.reuse, R66, R124 ;  /* 0x000000425c40723c */ /* 0x041fe6000000187c */
[----:B------:R0:W2:Y:S04]  /*4a60*/  LDG.E.U16 R132, [R76.64] ;  /* 0x000000044c847981 */ /* 0x0000a8000c1e1500 */
[C---:B------:R-:W-:Y:S02]  /*4a70*/  IMAD.WIDE R126, R2.reuse, 0x2, R170 ;  /* 0x00000002027e7825 */ /* 0x040fe400078e02aa */
[----:B------:R-:W2:Y:S04]  /*4a80*/  LDL.64 R170, [R1] ;  /* 0x0000000001aa7983 */ /* 0x000ea80000100a00 */
[----:B------:R1:W2:Y:S01]  /*4a90*/  LDG.E.U16 R127, [R126.64] ;  /* 0x000000047e7f7981 */ /* 0x0002a2000c1e1500 */
[----:B------:R-:W-:Y:S01]  /*4aa0*/  HMMA.16816.F32 R68, R92, R122, R68 ;  /* 0x0000007a5c44723c */ /* 0x000fe20000001844 */
[----:B---3--:R-:W-:-:S04]  /*4ab0*/  IMAD.WIDE R150, R2, 0x2, R196 ;  /* 0x0000000202967825 */ /* 0x008fc800078e02c4 */
[C---:B------:R-:W-:Y:S02]  /*4ac0*/  IMAD.WIDE R80, R2.reuse, 0x2, R198 ;  /* 0x0000000202507825 */ /* 0x040fe400078e02c6 */
[----:B------:R3:W2:Y:S04]  /*4ad0*/  LDG.E.U16 R150, [R150.64] ;  /* 0x0000000496967981 */ /* 0x0006a8000c1e1500 */
[----:B------:R1:W2:Y:S01]  /*4ae0*/  LDG.E.U16 R134, [R80.64] ;  /* 0x0000000450867981 */ /* 0x0002a2000c1e1500 */
[----:B0-----:R-:W-:-:S04]  /*4af0*/  IMAD.WIDE R76, R2, 0x2, R186 ;  /* 0x00000002024c7825 */ /* 0x001fc800078e02ba */
[C---:B-1----:R-:W-:Y:S01]  /*4b00*/  IMAD.WIDE R80, R2.reuse, 0x2, R188 ;  /* 0x0000000202507825 */ /* 0x042fe200078e02bc */
[----:B------:R-:W-:Y:S07]  /*4b10*/  HMMA.16816.F32 R72, R92, R114, R72 ;  /* 0x000000725c48723c */ /* 0x000fee0000001848 */
[----:B------:R-:W-:-:S04]  /*4b20*/  IMAD.WIDE R114, R2, 0x2, R176 ;  /* 0x0000000202727825 */ /* 0x000fc800078e02b0 */
[----:B------:R-:W-:-:S06]  /*4b30*/  IMAD.WIDE R122, R2, 0x2, R182 ;  /* 0x00000002027a7825 */ /* 0x000fcc00078e02b6 */
[----:B------:R0:W2:Y:S01]  /*4b40*/  LDG.E.U16 R123, [R122.64] ;  /* 0x000000047a7b7981 */ /* 0x0000a2000c1e1500 */
[----:B------:R-:W-:-:S06]  /*4b50*/  IMAD.WIDE R166, R2, 0x2, R166 ;  /* 0x0000000202a67825 */ /* 0x000fcc00078e02a6 */
[----:B------:R1:W2:Y:S04]  /*4b60*/  LDG.E.U16 R166, [R166.64] ;  /* 0x00000004a6a67981 */ /* 0x0002a8000c1e1500 */
[----:B-1----:R1:W2:Y:S01]  /*4b70*/  LDG.E.U16 R167, [R114.64] ;  /* 0x0000000472a77981 */ /* 0x0022a2000c1e1500 */
[----:B------:R-:W-:Y:S07]  /*4b80*/  HMMA.16816.F32 R84, R92, R90, R84 ;  /* 0x0000005a5c54723c */ /* 0x000fee0000001854 */
[----:B------:R-:W-:-:S06]  /*4b90*/  IMAD.WIDE R90, R2, 0x2, R236 ;  /* 0x00000002025a7825 */ /* 0x000fcc00078e02ec */
[----:B------:R0:W2:Y:S01]  /*4ba0*/  LDG.E.U16 R91, [R90.64] ;  /* 0x000000045a5b7981 */ /* 0x0000a2000c1e1500 */
[----:B-----5:R-:W-:-:S05]  /*4bb0*/  IMAD.WIDE R164, R2, 0x2, R164 ;  /* 0x0000000202a47825 */ /* 0x020fca00078e02a4 */
[----:B------:R5:W2:Y:S01]  /*4bc0*/  LDG.E.U16 R126, [R164.64] ;  /* 0x00000004a47e7981 */ /* 0x000aa2000c1e1500 */
[----:B----4-:R-:W-:-:S05]  /*4bd0*/  IMAD.WIDE R124, R2, 0x2, R190 ;  /* 0x00000002027c7825 */ /* 0x010fca00078e02be */
[----:B---3--:R3:W4:Y:S01]  /*4be0*/  LDG.E.U16 R151, [R124.64] ;  /* 0x000000047c977981 */ /* 0x008722000c1e1500 */
[----:B-----5:R-:W-:-:S06]  /*4bf0*/  IMAD.WIDE R164, R2, 0x2, R184 ;  /* 0x0000000202a47825 */ /* 0x020fcc00078e02b8 */
[----:B------:R5:W4:Y:S04]  /*4c00*/  LDG.E.U16 R164, [R164.64] ;  /* 0x00000004a4a47981 */ /* 0x000b28000c1e1500 */
[----:B---3--:R3:W4:Y:S04]  /*4c10*/  LDG.E.U16 R124, [R76.64] ;  /* 0x000000044c7c7981 */ /* 0x008728000c1e1500 */
[----:B------:R0:W4:Y:S01]  /*4c20*/  LDG.E.U16 R125, [R80.64] ;  /* 0x00000004507d7981 */ /* 0x000122000c1e1500 */
[----:B---3--:R-:W-:-:S04]  /*4c30*/  IMAD.WIDE R76, R2, 0x2, R178 ;  /* 0x00000002024c7825 */ /* 0x008fc800078e02b2 */
[C---:B0-----:R-:W-:Y:S01]  /*4c40*/  IMAD.WIDE R80, R2.reuse, 0x2, R180 ;  /* 0x0000000202507825 */ /* 0x041fe200078e02b4 */
[----:B-----5:R2:W3:Y:S04]  /*4c50*/  LDG.E.U16 R165, [R76.64] ;  /* 0x000000044ca57981 */ /* 0x0204e8000c1e1500 */
[----:B------:R0:W5:Y:S02]  /*4c60*/  LDG.E.U16 R122, [R80.64] ;  /* 0x00000004507a7981 */ /* 0x000164000c1e1500 */
[----:B0-----:R-:W-:-:S05]  /*4c70*/  IMAD.WIDE R80, R2, 0x2, R174 ;  /* 0x0000000202507825 */ /* 0x001fca00078e02ae */
[----:B-1----:R0:W3:Y:S02]  /*4c80*/  LDG.E.U16 R115, [R80.64] ;  /* 0x0000000450737981 */ /* 0x0020e4000c1e1500 */
[----:B0-----:R-:W-:-:S04]  /*4c90*/  IMAD.WIDE R80, R2, 0x2, R250 ;  /* 0x0000000202507825 */ /* 0x001fc800078e02fa */
[----:B--2---:R-:W-:-:S05]  /*4ca0*/  IMAD.WIDE R76, R2, 0x2, R172 ;  /* 0x00000002024c7825 */ /* 0x004fca00078e02ac */
[----:B------:R0:W2:Y:S02]  /*4cb0*/  LDG.E.U16 R114, [R76.64] ;  /* 0x000000044c727981 */ /* 0x0000a4000c1e1500 */
[----:B0-----:R-:W-:Y:S07]  /*4cc0*/  HMMA.16816.F32 R76, R92, R78, R104 ;  /* 0x0000004e5c4c723c */ /* 0x001fee0000001868 */
[----:B------:R-:W-:-:S06]  /*4cd0*/  IMAD.WIDE R104, R2, 0x2, R170 ;  /* 0x0000000202687825 */ /* 0x000fcc00078e02aa */
[----:B------:R0:W2:Y:S01]  /*4ce0*/  LDG.E.U16 R105, [R104.64] ;  /* 0x0000000468697981 */ /* 0x0000a2000c1e1500 */
[----:B------:R-:W-:-:S03]  /*4cf0*/  IMAD.WIDE R170, R2, 0x2, R242 ;  /* 0x0000000202aa7825 */ /* 0x000fc600078e02f2 */
[----:B0-----:R0:W2:Y:S01]  /*4d00*/  LDG.E.U16 R104, [R80.64] ;  /* 0x0000000450687981 */ /* 0x0010a2000c1e1500 */
[----:B------:R-:W-:-:S04]  /*4d10*/  IMAD.WIDE R106, R2, 0x2, R248 ;  /* 0x00000002026a7825 */ /* 0x000fc800078e02f8 */
[C---:B------:R-:W-:Y:S02]  /*4d20*/  IMAD.WIDE R168, R2.reuse, 0x2, R168 ;  /* 0x0000000202a87825 */ /* 0x040fe400078e02a8 */
[----:B------:R1:W2:Y:S01]  /*4d30*/  LDG.E.U16 R106, [R106.64] ;  /* 0x000000046a6a7981 */ /* 0x0002a2000c1e1500 */
[----:B0-----:R-:W-:Y:S03]  /*4d40*/  HMMA.16816.F32 R80, R92, R82, R96 ;  /* 0x000000525c50723c */ /* 0x001fe60000001860 */
[----:B------:R0:W2:Y:S04]  /*4d50*/  LDG.E.U16 R168, [R168.64] ;  /* 0x00000004a8a87981 */ /* 0x0000a8000c1e1500 */
[----:B------:R-:W-:-:S04]  /*4d60*/  IMAD.WIDE R98, R2, 0x2, R246 ;  /* 0x0000000202627825 */ /* 0x000fc800078e02f6 */
[C---:B------:R-:W-:Y:S02]  /*4d70*/  IMAD.WIDE R96, R2.reuse, 0x2, R244 ;  /* 0x0000000202607825 */ /* 0x040fe400078e02f4 */
[----:B------:R0:W2:Y:S02]  /*4d80*/  LDG.E.U16 R98, [R98.64] ;  /* 0x0000000462627981 */ /* 0x0000a4000c1e1500 */
[C---:B------:R-:W-:Y:S02]  /*4d90*/  IMAD.WIDE R94, R2.reuse, 0x2, R238 ;  /* 0x00000002025e7825 */ /* 0x040fe400078e02ee */
[----:B------:R1:W2:Y:S02]  /*4da0*/  LDG.E.U16 R97, [R96.64] ;  /* 0x0000000460617981 */ /* 0x0002a4000c1e1500 */
[C---:B------:R-:W-:Y:S02]  /*4db0*/  IMAD.WIDE R92, R2.reuse, 0x2, R234 ;  /* 0x00000002025c7825 */ /* 0x040fe400078e02ea */
[----:B0-----:R0:W2:Y:S04]  /*4dc0*/  LDG.E.U16 R99, [R94.64] ;  /* 0x000000045e637981 */ /* 0x0010a8000c1e1500 */
[----:B-1----:R1:W2:Y:S04]  /*4dd0*/  LDG.E.U16 R96, [R170.64] ;  /* 0x00000004aa607981 */ /* 0x0022a8000c1e1500 */
[----:B------:R1:W2:Y:S01]  /*4de0*/  LDG.E.U16 R90, [R92.64] ;  /* 0x000000045c5a7981 */ /* 0x0002a2000c1e1500 */
[----:B0-----:R-:W-:-:S04]  /*4df0*/  IMAD.WIDE R94, R2, 0x2, R230 ;  /* 0x00000002025e7825 */ /* 0x001fc800078e02e6 */
[C---:B-1----:R-:W-:Y:S01]  /*4e00*/  IMAD.WIDE R170, R2.reuse, 0x2, R240 ;  /* 0x0000000202aa7825 */ /* 0x042fe200078e02f0 */
[----:B------:R0:W2:Y:S03]  /*4e10*/  LDG.E.U16 R172, [R94.64] ;  /* 0x000000045eac7981 */ /* 0x0000a6000c1e1500 */
[C---:B------:R-:W-:Y:S01]  /*4e20*/  IMAD.WIDE R92, R2.reuse, 0x2, R232 ;  /* 0x00000002025c7825 */ /* 0x040fe200078e02e8 */
[----:B------:R1:W2:Y:S04]  /*4e30*/  LDG.E.U16 R107, [R170.64] ;  /* 0x00000004aa6b7981 */ /* 0x0002a8000c1e1500 */
        /* <DEDUP_REMOVED lines=21> */
[----:B------:R0:W3:Y:S03]  /*4f90*/  LDG.E.U16 R186, [R94.64] ;  /* 0x000000045eba7981 */ /* 0x0000e6000c1e1500 */
[C---:B------:R-:W-:Y:S01]  /*4fa0*/  IMAD.WIDE R92, R2.reuse, 0x2, R208 ;  /* 0x00000002025c7825 */ /* 0x040fe200078e02d0 */
[----:B------:R1:W3:Y:S04]  /*4fb0*/  LDG.E.U16 R182, [R170.64] ;  /* 0x00000004aab67981 */ /* 0x0002e8000c1e1500 */
[----:B------:R0:W3:Y:S01]  /*4fc0*/  LDG.E.U16 R183, [R92.64] ;  /* 0x000000045cb77981 */ /* 0x0000e2000c1e1500 */
[----:B-1----:R-:W-:-:S04]  /*4fd0*/  IMAD.WIDE R170, R2, 0x2, R30 ;  /* 0x0000000202aa7825 */ /* 0x002fc800078e021e */
[C---:B0-----:R-:W-:Y:S01]  /*4fe0*/  IMAD.WIDE R92, R2.reuse, 0x2, R206 ;  /* 0x00000002025c7825 */ /* 0x041fe200078e02ce */
[----:B------:R0:W4:Y:S04]  /*4ff0*/  LDG.E.U16 R188, [R170.64] ;  /* 0x00000004aabc7981 */ /* 0x000128000c1e1500 */
[----:B------:R1:W4:Y:S01]  /*5000*/  LDG.E.U16 R184, [R92.64] ;  /* 0x000000045cb87981 */ /* 0x000322000c1e1500 */
[----:B------:R-:W-:-:S05]  /*5010*/  IMAD.WIDE R94, R2, 0x2, R204 ;  /* 0x00000002025e7825 */ /* 0x000fca00078e02cc */
[----:B------:R0:W4:Y:S01]  /*5020*/  LDG.E.U16 R185, [R94.64] ;  /* 0x000000045eb97981 */ /* 0x000122000c1e1500 */
[----:B-1----:R-:W-:-:S05]  /*5030*/  IMAD.WIDE R92, R2, 0x2, R32 ;  /* 0x00000002025c7825 */ /* 0x002fca00078e0220 */
[----:B------:R1:W4:Y:S01]  /*5040*/  LDG.E.U16 R189, [R92.64] ;  /* 0x000000045cbd7981 */ /* 0x000322000c1e1500 */
[----:B0-----:R-:W-:-:S04]  /*5050*/  IMAD.WIDE R94, R2, 0x2, R34 ;  /* 0x00000002025e7825 */ /* 0x001fc800078e0222 */
[C---:B------:R-:W-:Y:S01]  /*5060*/  IMAD.WIDE R170, R2.reuse, 0x2, R202 ;  /* 0x0000000202aa7825 */ /* 0x040fe200078e02ca */
[----:B------:R0:W5:Y:S04]  /*5070*/  LDG.E.U16 R191, [R94.64] ;  /* 0x000000045ebf7981 */ /* 0x000168000c1e1500 */
[----:B------:R0:W5:Y:S01]  /*5080*/  LDG.E.U16 R187, [R170.64] ;  /* 0x00000004aabb7981 */ /* 0x000162000c1e1500 */
[----:B-1----:R-:W-:-:S06]  /*5090*/  IMAD.WIDE R92, R2, 0x2, R38 ;  /* 0x00000002025c7825 */ /* 0x002fcc00078e0226 */
[----:B------:R1:W5:Y:S01]  /*50a0*/  LDG.E.U16 R92, [R92.64] ;  /* 0x000000045c5c7981 */ /* 0x000362000c1e1500 */
[----:B0-----:R-:W-:-:S05]  /*50b0*/  IMAD.WIDE R170, R2, 0x2, R36 ;  /* 0x0000000202aa7825 */ /* 0x001fca00078e0224 */
[----:B------:R0:W5:Y:S01]  /*50c0*/  LDG.E.U16 R190, [R170.64] ;  /* 0x00000004aabe7981 */ /* 0x000162000c1e1500 */
[----:B------:R-:W-:-:S06]  /*50d0*/  IMAD.WIDE R94, R2, 0x2, R156 ;  /* 0x00000002025e7825 */ /* 0x000fcc00078e029c */
[----:B------:R1:W5:Y:S01]  /*50e0*/  LDG.E.U16 R94, [R94.64] ;  /* 0x000000045e5e7981 */ /* 0x000362000c1e1500 */
[----:B0-----:R-:W-:-:S06]  /*50f0*/  IMAD.WIDE R170, R2, 0x2, R158 ;  /* 0x0000000202aa7825 */ /* 0x001fcc00078e029e */
[----:B------:R0:W5:Y:S01]  /*5100*/  LDG.E.U16 R170, [R170.64] ;  /* 0x00000004aaaa7981 */ /* 0x000162000c1e1500 */
[----:B-1----:R-:W-:Y:S02]  /*5110*/  FMUL R95, R16, c[0x0][0x188] ;  /* 0x00006200105f7a20 */ /* 0x002fe40000400000 */
[----:B------:R-:W-:Y:S01]  /*5120*/  FMUL R93, R17, c[0x0][0x188] ;  /* 0x00006200115d7a20 */ /* 0x000fe20000400000 */
[----:B------:R-:W-:Y:S01]  /*5130*/  BAR.SYNC.DEFER_BLOCKING 0x0 ;  /* 0x0000000000007b1d */ /* 0x000fe20000010000 */
[----:B------:R-:W-:-:S03]  /*5140*/  FMUL R192, R19, c[0x0][0x188] ;  /* 0x0000620013c07a20 */ /* 0x000fc60000400000 */
[----:B------:R-:W-:Y:S01]  /*5150*/  FMNMX R95, R95, R93, !PT ;  /* 0x0000005d5f5f7209 */ /* 0x000fe20007800000 */
[----:B------:R-:W-:Y:S02]  /*5160*/  FMUL R93, R20, c[0x0][0x188] ;  /* 0x00006200145d7a20 */ /* 0x000fe40000400000 */
[----:B0-----:R-:W-:-:S03]  /*5170*/  FMUL R171, R18, c[0x0][0x188] ;  /* 0x0000620012ab7a20 */ /* 0x001fc60000400000 */
[----:B------:R-:W-:Y:S01]  /*5180*/  FMNMX R95, R93, R95, !PT ;  /* 0x0000005f5d5f7209 */ /* 0x000fe20007800000 */
[----:B------:R-:W-:Y:S01]  /*5190*/  FMUL R93, R21, c[0x0][0x188] ;  /* 0x00006200155d7a20 */ /* 0x000fe20000400000 */
[----:B------:R-:W-:Y:S01]  /*51a0*/  FMNMX R171, R171, R192, !PT ;  /* 0x000000c0abab7209 */ /* 0x000fe20007800000 */
[----:B------:R-:W-:-:S03]  /*51b0*/  FMUL R192, R22, c[0x0][0x188] ;  /* 0x0000620016c07a20 */ /* 0x000fc60000400000 */
        /* <DEDUP_REMOVED lines=114> */
[----:B------:R-:W-:-:S04]  /*58e0*/  FMNMX R171, R192, R171, !PT ;  /* 0x000000abc0ab7209 */ /* 0x000fc80007800000 */
[----:B------:R-:W-:Y:S01]  /*58f0*/  FMNMX R171, R95, R171, !PT ;  /* 0x000000ab5fab7209 */ /* 0x000fe20007800000 */
[----:B------:R-:W-:Y:S04]  /*5900*/  SHFL.BFLY PT, R192, R93, 0x2, 0x1f ;  /* 0x0c401f005dc07f89 */ /* 0x000fe800000e0000 */
[----:B------:R-:W0:Y:S01]  /*5910*/  SHFL.BFLY PT, R95, R171, 0x2, 0x1f ;  /* 0x0c401f00ab5f7f89 */ /* 0x000e2200000e0000 */
[----:B------:R-:W-:-:S03]  /*5920*/  LOP3.LUT R194, R7, 0x10, RZ, 0x3c, !PT ;  /* 0x0000001007c27812 */ /* 0x000fc600078e3cff */
[----:B------:R-:W-:Y:S04]  /*5930*/  STS.U16 [R7], R3 ;  /* 0x0000000307007388 */ /* 0x000fe80000000400 */
[----:B------:R-:W-:Y:S04]  /*5940*/  STS.U16 [R7+0x800], R149 ;  /* 0x0008009507007388 */ /* 0x000fe80000000400 */
[----:B------:R-:W-:Y:S04]  /*5950*/  STS.U16 [R7+0x1000], R127 ;  /* 0x0010007f07007388 */ /* 0x000fe80000000400 */
[----:B------:R-:W-:Y:S04]  /*5960*/  STS.U16 [R7+0x1800], R166 ;  /* 0x001800a607007388 */ /* 0x000fe80000000400 */
[----:B--2---:R-:W-:Y:S04]  /*5970*/  STS.U16 [R7+0x2000], R106 ;  /* 0x0020006a07007388 */ /* 0x004fe80000000400 */
[----:B------:R-:W-:Y:S04]  /*5980*/  STS.U16 [R7+0x2800], R169 ;  /* 0x002800a907007388 */ /* 0x000fe80000000400 */
[----:B------:R-:W-:Y:S04]  /*5990*/  STS.U16 [R7+0x3000], R179 ;  /* 0x003000b307007388 */ /* 0x000fe80000000400 */
[----:B---3--:R-:W-:Y:S01]  /*59a0*/  STS.U16 [R7+0x3800], R186 ;  /* 0x003800ba07007388 */ /* 0x008fe20000000400 */
[----:B------:R-:W-:-:S03]  /*59b0*/  LOP3.LUT R193, R7, 0x20, RZ, 0x3c, !PT ;  /* 0x0000002007c17812 */ /* 0x000fc600078e3cff */
[----:B------:R-:W-:Y:S04]  /*59c0*/  STS.U16 [R194+0x100], R8 ;  /* 0x00010008c2007388 */ /* 0x000fe80000000400 */
[----:B------:R-:W-:Y:S01]  /*59d0*/  STS.U16 [R194+0x900], R148 ;  /* 0x00090094c2007388 */ /* 0x000fe20000000400 */
[----:B0-----:R-:W-:-:S03]  /*59e0*/  FMNMX R95, R171, R95, !PT ;  /* 0x0000005fab5f7209 */ /* 0x001fc60007800000 */
[----:B------:R-:W-:Y:S04]  /*59f0*/  STS.U16 [R194+0x1100], R126 ;  /* 0x0011007ec2007388 */ /* 0x000fe80000000400 */
[----:B------:R-:W-:Y:S04]  /*5a00*/  STS.U16 [R194+0x1900], R165 ;  /* 0x001900a5c2007388 */ /* 0x000fe80000000400 */
[----:B------:R-:W-:Y:S04]  /*5a10*/  STS.U16 [R194+0x2100], R98 ;  /* 0x00210062c2007388 */ /* 0x000fe80000000400 */
[----:B------:R-:W-:Y:S01]  /*5a20*/  STS.U16 [R194+0x2900], R172 ;  /* 0x002900acc2007388 */ /* 0x000fe20000000400 */
[----:B------:R-:W-:-:S03]  /*5a30*/  FMNMX R192, R93, R192, !PT ;  /* 0x000000c05dc07209 */ /* 0x000fc60007800000 */
[----:B------:R-:W-:Y:S04]  /*5a40*/  STS.U16 [R194+0x3100], R181 ;  /* 0x003100b5c2007388 */ /* 0x000fe80000000400 */
[----:B----4-:R0:W-:Y:S04]  /*5a50*/  STS.U16 [R194+0x3900], R188 ;  /* 0x003900bcc2007388 */ /* 0x0101e80000000400 */
[----:B------:R-:W-:Y:S04]  /*5a60*/  STS.U16 [R193+0x200], R10 ;  /* 0x0002000ac1007388 */ /* 0x000fe80000000400 */
[----:B------:R-:W-:Y:S01]  /*5a70*/  STS.U16 [R193+0xa00], R133 ;  /* 0x000a0085c1007388 */ /* 0x000fe20000000400 */
[----:B0-----:R-:W-:-:S03]  /*5a80*/  LOP3.LUT R194, R7, 0x30, RZ, 0x3c, !PT ;  /* 0x0000003007c27812 */ /* 0x001fc600078e3cff */
[----:B------:R-:W0:Y:S04]  /*5a90*/  SHFL.BFLY PT, R93, R95, 0x1, 0x1f ;  /* 0x0c201f005f5d7f89 */ /* 0x000e2800000e0000 */
[----:B------:R-:W-:Y:S04]  /*5aa0*/  STS.U16 [R193+0x1200], R151 ;  /* 0x00120097c1007388 */ /* 0x000fe80000000400 */
[----:B------:R-:W-:Y:S04]  /*5ab0*/  STS.U16 [R193+0x1a00], R168 ;  /* 0x001a00a8c1007388 */ /* 0x000fe80000000400 */
[----:B------:R-:W-:Y:S04]  /*5ac0*/  STS.U16 [R193+0x2200], R97 ;  /* 0x00220061c1007388 */ /* 0x000fe80000000400 */
[----:B------:R-:W-:Y:S04]  /*5ad0*/  STS.U16 [R193+0x2a00], R174 ;  /* 0x002a00aec1007388 */ /* 0x000fe80000000400 */
[----:B------:R-:W-:Y:S04]  /*5ae0*/  STS.U16 [R193+0x3200], R180 ;  /* 0x003200b4c1007388 */ /* 0x000fe80000000400 */
[----:B------:R1:W-:Y:S04]  /*5af0*/  STS.U16 [R193+0x3a00], R189 ;  /* 0x003a00bdc1007388 */ /* 0x0003e80000000400 */
[----:B------:R-:W-:Y:S04]  /*5b00*/  STS.U16 [R194+0x300], R112 ;  /* 0x00030070c2007388 */ /* 0x000fe80000000400 */
[----:B------:R-:W-:Y:S01]  /*5b10*/  STS.U16 [R194+0xb00], R150 ;  /* 0x000b0096c2007388 */ /* 0x000fe20000000400 */
[----:B-1----:R-:W-:-:S03]  /*5b20*/  LOP3.LUT R193, R7, 0x40, RZ, 0x3c, !PT ;  /* 0x0000004007c17812 */ /* 0x002fc600078e3cff */
[----:B------:R-:W-:Y:S04]  /*5b30*/  STS.U16 [R194+0x1300], R125 ;  /* 0x0013007dc2007388 */ /* 0x000fe80000000400 */
[----:B------:R-:W-:Y:S04]  /*5b40*/  STS.U16 [R194+0x1b00], R167 ;  /* 0x001b00a7c2007388 */ /* 0x000fe80000000400 */
[----:B------:R-:W1:Y:S04]  /*5b50*/  SHFL.BFLY PT, R3, R192, 0x1, 0x1f ;  /* 0x0c201f00c0037f89 */ /* 0x000e6800000e0000 */
[----:B------:R-:W-:Y:S04]  /*5b60*/  STS.U16 [R194+0x2300], R96 ;  /* 0x00230060c2007388 */ /* 0x000fe80000000400 */
[----:B------:R-:W-:Y:S04]  /*5b70*/  STS.U16 [R194+0x2b00], R175 ;  /* 0x002b00afc2007388 */ /* 0x000fe80000000400 */
[----:B------:R-:W-:Y:S04]  /*5b80*/  STS.U16 [R194+0x3300], R182 ;  /* 0x003300b6c2007388 */ /* 0x000fe80000000400 */
[----:B-----5:R-:W-:Y:S01]  /*5b90*/  STS.U16 [R194+0x3b00], R191 ;  /* 0x003b00bfc2007388 */ /* 0x020fe20000000400 */
[----:B------:R-:W-:-:S03]  /*5ba0*/  LOP3.LUT R98, R7, 0x50, RZ, 0x3c, !PT ;  /* 0x0000005007627812 */ /* 0x000fc600078e3cff */
[----:B------:R-:W-:Y:S04]  /*5bb0*/  STS.U16 [R193+0x400], R89 ;  /* 0x00040059c1007388 */ /* 0x000fe80000000400 */
[----:B------:R-:W-:Y:S04]  /*5bc0*/  STS.U16 [R193+0xc00], R135 ;  /* 0x000c0087c1007388 */ /* 0x000fe80000000400 */
[----:B------:R-:W-:Y:S04]  /*5bd0*/  STS.U16 [R193+0x1400], R124 ;  /* 0x0014007cc1007388 */ /* 0x000fe80000000400 */
[----:B------:R-:W-:Y:S04]  /*5be0*/  STS.U16 [R193+0x1c00], R115 ;  /* 0x001c0073c1007388 */ /* 0x000fe80000000400 */
[----:B------:R-:W-:Y:S04]  /*5bf0*/  STS.U16 [R193+0x2400], R107 ;  /* 0x0024006bc1007388 */ /* 0x000fe80000000400 */
[----:B------:R-:W-:Y:S04]  /*5c00*/  STS.U16 [R193+0x2c00], R173 ;  /* 0x002c00adc1007388 */ /* 0x000fe80000000400 */
[----:B------:R-:W-:Y:S01]  /*5c10*/  STS.U16 [R193+0x3400], R183 ;  /* 0x003400b7c1007388 */ /* 0x000fe20000000400 */
[----:B0-----:R-:W-:-:S03]  /*5c20*/  FMNMX R10, R95, R93, !PT ;  /* 0x0000005d5f0a7209 */ /* 0x001fc60007800000 */
[----:B------:R-:W-:Y:S01]  /*5c30*/  STS.U16 [R193+0x3c00], R190 ;  /* 0x003c00bec1007388 */ /* 0x000fe20000000400 */
[----:B------:R-:W-:-:S03]  /*5c40*/  LOP3.LUT R95, R7, 0x60, RZ, 0x3c, !PT ;  /* 0x00000060075f7812 */ /* 0x000fc600078e3cff */
[----:B------:R-:W-:Y:S04]  /*5c50*/  STS.U16 [R98+0x500], R88 ;  /* 0x0005005862007388 */ /* 0x000fe80000000400 */
[----:B------:R-:W-:Y:S04]  /*5c60*/  STS.U16 [R98+0xd00], R134 ;  /* 0x000d008662007388 */ /* 0x000fe80000000400 */
[----:B------:R-:W-:Y:S04]  /*5c70*/  STS.U16 [R98+0x1500], R164 ;  /* 0x001500a462007388 */ /* 0x000fe80000000400 */
[----:B------:R-:W-:Y:S04]  /*5c80*/  STS.U16 [R98+0x1d00], R114 ;  /* 0x001d007262007388 */ /* 0x000fe80000000400 */
[----:B------:R-:W-:Y:S04]  /*5c90*/  STS.U16 [R98+0x2500], R99 ;  /* 0x0025006362007388 */ /* 0x000fe80000000400 */
[----:B------:R-:W-:Y:S04]  /*5ca0*/  STS.U16 [R98+0x2d00], R177 ;  /* 0x002d00b162007388 */ /* 0x000fe80000000400 */
[----:B------:R-:W-:Y:S04]  /*5cb0*/  STS.U16 [R98+0x3500], R184 ;  /* 0x003500b862007388 */ /* 0x000fe80000000400 */
[----:B------:R-:W-:Y:S01]  /*5cc0*/  STS.U16 [R98+0x3d00], R92 ;  /* 0x003d005c62007388 */ /* 0x000fe20000000400 */
[----:B------:R-:W-:-:S03]  /*5cd0*/  LOP3.LUT R93, R7, 0x70, RZ, 0x3c, !PT ;  /* 0x00000070075d7812 */ /* 0x000fc600078e3cff */
[----:B------:R-:W-:Y:S01]  /*5ce0*/  STS.U16 [R95+0x600], R120 ;  /* 0x000600785f007388 */ /* 0x000fe20000000400 */
[----:B-1----:R-:W-:-:S03]  /*5cf0*/  FMNMX R3, R192, R3, !PT ;  /* 0x00000003c0037209 */ /* 0x002fc60007800000 */
[----:B------:R-:W-:Y:S04]  /*5d00*/  STS.U16 [R95+0xe00], R132 ;  /* 0x000e00845f007388 */ /* 0x000fe80000000400 */
[----:B------:R-:W-:Y:S04]  /*5d10*/  STS.U16 [R95+0x1600], R123 ;  /* 0x0016007b5f007388 */ /* 0x000fe80000000400 */
[----:B------:R-:W-:Y:S04]  /*5d20*/  STS.U16 [R95+0x1e00], R105 ;  /* 0x001e00695f007388 */ /* 0x000fe80000000400 */
[----:B------:R-:W-:Y:S01]  /*5d30*/  STS.U16 [R95+0x2600], R91 ;  /* 0x0026005b5f007388 */ /* 0x000fe20000000400 */
[----:B------:R-:W-:-:S03]  /*5d40*/  FMNMX R8, R3, R15, !PT ;  /* 0x0000000f03087209 */ /* 0x000fc60007800000 */
[----:B------:R-:W-:Y:S01]  /*5d50*/  STS.U16 [R95+0x2e00], R176 ;  /* 0x002e00b05f007388 */ /* 0x000fe20000000400 */
[----:B------:R-:W-:-:S03]  /*5d60*/  FMNMX R10, R10, R13, !PT ;  /* 0x0000000d0a0a7209 */ /* 0x000fc60007800000 */
[----:B------:R-:W-:Y:S04]  /*5d70*/  STS.U16 [R95+0x3600], R185 ;  /* 0x003600b95f007388 */ /* 0x000fe80000000400 */
[----:B------:R-:W-:Y:S04]  /*5d80*/  STS.U16 [R95+0x3e00], R94 ;  /* 0x003e005e5f007388 */ /* 0x000fe80000000400 */
[----:B------:R0:W-:Y:S04]  /*5d90*/  STS.U16 [R93+0x700], R113 ;  /* 0x000700715d007388 */ /* 0x0001e80000000400 */
[----:B------:R-:W-:Y:S01]  /*5da0*/  STS.U16 [R93+0xf00], R121 ;  /* 0x000f00795d007388 */ /* 0x000fe20000000400 */
[----:B------:R-:W-:-:S03]  /*5db0*/  FADD R15, -R8, R15 ;  /* 0x0000000f080f7221 */ /* 0x000fc60000000100 */
[----:B------:R-:W-:Y:S01]  /*5dc0*/  STS.U16 [R93+0x1700], R122 ;  /* 0x0017007a5d007388 */ /* 0x000fe20000000400 */
[----:B------:R-:W-:-:S03]  /*5dd0*/  FADD R13, -R10, R13 ;  /* 0x0000000d0a0d7221 */ /* 0x000fc60000000100 */
[----:B------:R1:W-:Y:S04]  /*5de0*/  STS.U16 [R93+0x1f00], R104 ;  /* 0x001f00685d007388 */ /* 0x0003e80000000400 */
[----:B------:R-:W-:Y:S04]  /*5df0*/  STS.U16 [R93+0x2700], R90 ;  /* 0x0027005a5d007388 */ /* 0x000fe80000000400 */
[----:B------:R-:W-:Y:S01]  /*5e00*/  STS.U16 [R93+0x2f00], R178 ;  /* 0x002f00b25d007388 */ /* 0x000fe20000000400 */
[----:B------:R-:W-:-:S03]  /*5e10*/  FMUL R15, R15, 1.4426950216293334961 ;  /* 0x3fb8aa3b0f0f7820 */ /* 0x000fc60000400000 */
[----:B------:R-:W-:Y:S01]  /*5e20*/  STS.U16 [R93+0x3700], R187 ;  /* 0x003700bb5d007388 */ /* 0x000fe20000000400 */
[----:B------:R-:W-:-:S03]  /*5e30*/  FMUL R13, R13, 1.4426950216293334961 ;  /* 0x3fb8aa3b0d0d7820 */ /* 0x000fc60000400000 */
[----:B------:R-:W-:Y:S04]  /*5e40*/  STS.U16 [R93+0x3f00], R170 ;  /* 0x003f00aa5d007388 */ /* 0x000fe80000000400 */
[----:B------:R-:W-:Y:S06]  /*5e50*/  BAR.SYNC.DEFER_BLOCKING 0x0 ;  /* 0x0000000000007b1d */ /* 0x000fec0000010000 */
[----:B------:R-:W2:Y:S08]  /*5e60*/  MUFU.EX2 R15, R15 ;  /* 0x0000000f000f7308 */ /* 0x000eb00000000800 */
[----:B------:R-:W3:Y:S01]  /*5e70*/  MUFU.EX2 R13, R13 ;  /* 0x0000000d000d7308 */ /* 0x000ee20000000800 */
[----:B------:R-:W-:-:S02]  /*5e80*/  FFMA R3, R16, c[0x0][0x188], -R8 ;  /* 0x0000620010037a23 */ /* 0x000fc40000000808 */
[--C-:B------:R-:W-:Y:S02]  /*5e90*/  FFMA R20, R20, c[0x0][0x188], -R8.reuse ;  /* 0x0000620014147a23 */ /* 0x100fe40000000808 */
[----:B------:R-:W-:Y:S02]  /*5ea0*/  FMUL R3, R3, 1.4426950216293334961 ;  /* 0x3fb8aa3b03037820 */ /* 0x000fe40000400000 */
[----:B------:R-:W-:Y:S02]  /*5eb0*/  FFMA R17, R17, c[0x0][0x188], -R8 ;  /* 0x0000620011117a23 */ /* 0x000fe40000000808 */
[C---:B--2---:R-:W-:Y:S01]  /*5ec0*/  FMUL R112, R15.reuse, R108 ;  /* 0x0000006c0f707220 */ /* 0x044fe20000400000 */
[----:B------:R-:W-:Y:S01]  /*5ed0*/  LDSM.16.M88.4 R88, [R11] ;  /* 0x000000000b58783b */ /* 0x000fe20000000200 */
[----:B0-----:R-:W-:Y:S02]  /*5ee0*/  FMUL R113, R15, R109 ;  /* 0x0000006d0f717220 */ /* 0x001fe40000400000 */
[----:B------:R-:W-:Y:S01]  /*5ef0*/  FFMA R16, R19, c[0x0][0x188], -R10 ;  /* 0x0000620013107a23 */ /* 0x000fe2000000080a */
[----:B------:R-:W-:Y:S01]  /*5f00*/  LDSM.16.M88.4 R92, [R11+0x800] ;  /* 0x000800000b5c783b */ /* 0x000fe20000000200 */
[----:B---3--:R-:W-:-:S02]  /*5f10*/  FMUL R114, R13, R110 ;  /* 0x0000006e0d727220 */ /* 0x008fc40000400000 */
[----:B------:R-:W-:Y:S01]  /*5f20*/  FMUL R115, R13, R111 ;  /* 0x0000006f0d737220 */ /* 0x000fe20000400000 */
[----:B------:R-:W-:Y:S01]  /*5f30*/  LDSM.16.M88.4 R96, [R11+0x1000] ;  /* 0x001000000b60783b */ /* 0x000fe20000000200 */
[----:B------:R-:W-:Y:S01]  /*5f40*/  FMUL R20, R20, 1.4426950216293334961 ;  /* 0x3fb8aa3b14147820 */ /* 0x000fe20000400000 */
[----:B------:R0:W-:Y:S02]  /*5f50*/  MUFU.EX2 R19, R3 ;  /* 0x0000000300137308 */ /* 0x0001e40000000800 */
[----:B------:R-:W2:Y:S01]  /*5f60*/  LDSM.16.M88.4 R108, [R11+0x2000] ;  /* 0x002000000b6c783b */ /* 0x000ea20000000200 */
[C---:B-1----:R-:W-:Y:S02]  /*5f70*/  FMUL R104, R15.reuse, R100 ;  /* 0x000000640f687220 */ /* 0x042fe40000400000 */
[----:B------:R-:W-:Y:S01]  /*5f80*/  FMUL R105, R15, R101 ;  /* 0x000000650f697220 */ /* 0x000fe20000400000 */
[----:B------:R-:W-:Y:S01]  /*5f90*/  LDSM.16.M88.4 R124, [R11+0x3000] ;  /* 0x003000000b7c783b */ /* 0x000fe20000000200 */
[----:B0-----:R-:W-:-:S03]  /*5fa0*/  FMUL R3, R17, 1.4426950216293334961 ;  /* 0x3fb8aa3b11037820 */ /* 0x001fc60000400000 */
[----:B------:R-:W-:Y:S01]  /*5fb0*/  LDSM.16.M88.4 R132, [R11+0x3800] ;  /* 0x003800000b84783b */ /* 0x000fe20000000200 */
[----:B------:R-:W-:Y:S02]  /*5fc0*/  FFMA R17, R21, c[0x0][0x188], -R8 ;  /* 0x0000620015117a23 */ /* 0x000fe40000000808 */
[----:B------:R0:W-:Y:S01]  /*5fd0*/  MUFU.EX2 R21, R20 ;  /* 0x0000001400157308 */ /* 0x0001e20000000800 */
[C---:B------:R-:W-:Y:S02]  /*5fe0*/  FMUL R106, R13.reuse, R102 ;  /* 0x000000660d6a7220 */ /* 0x040fe40000400000 */
[----:B------:R-:W-:Y:S02]  /*5ff0*/  FMUL R107, R13, R103 ;  /* 0x000000670d6b7220 */ /* 0x000fe40000400000 */
[----:B------:R-:W-:Y:S01]  /*6000*/  FFMA R18, R18, c[0x0][0x188], -R10 ;  /* 0x0000620012127a23 */ /* 0x000fe2000000080a */
[----:B------:R-:W1:Y:S01]  /*6010*/  LDSM.16.M88.4 R100, [R11+0x1800] ;  /* 0x001800000b64783b */ /* 0x000e620000000200 */
[----:B0-----:R-:W-:-:S02]  /*6020*/  FMUL R20, R16, 1.4426950216293334961 ;  /* 0x3fb8aa3b10147820 */ /* 0x001fc40000400000 */
[--C-:B------:R-:W-:Y:S02]  /*6030*/  FFMA R16, R22, c[0x0][0x188], -R10.reuse ;  /* 0x0000620016107a23 */ /* 0x100fe4000000080a */
[----:B------:R-:W-:Y:S02]  /*6040*/  FFMA R23, R23, c[0x0][0x188], -R10 ;  /* 0x0000620017177a23 */ /* 0x000fe4000000080a */
[----:B------:R-:W-:Y:S02]  /*6050*/  FMUL R17, R17, 1.4426950216293334961 ;  /* 0x3fb8aa3b11117820 */ /* 0x000fe40000400000 */
[----:B------:R-:W-:Y:S02]  /*6060*/  FMUL R18, R18, 1.4426950216293334961 ;  /* 0x3fb8aa3b12127820 */ /* 0x000fe40000400000 */
[----:B------:R-:W-:Y:S02]  /*6070*/  FMUL R16, R16, 1.4426950216293334961 ;  /* 0x3fb8aa3b10107820 */ /* 0x000fe40000400000 */
[----:B------:R-:W-:-:S02]  /*6080*/  FMUL R23, R23, 1.4426950216293334961 ;  /* 0x3fb8aa3b17177820 */ /* 0x000fc40000400000 */
[C---:B------:R-:W-:Y:S02]  /*6090*/  FMUL R120, R15.reuse, R116 ;  /* 0x000000740f787220 */ /* 0x040fe40000400000 */
[----:B------:R-:W-:Y:S02]  /*60a0*/  FMUL R121, R15, R117 ;  /* 0x000000750f797220 */ /* 0x000fe40000400000 */
[C---:B------:R-:W-:Y:S02]  /*60b0*/  FMUL R122, R13.reuse, R118 ;  /* 0x000000760d7a7220 */ /* 0x040fe40000400000 */
[----:B------:R-:W-:Y:S02]  /*60c0*/  FMUL R123, R13, R119 ;  /* 0x000000770d7b7220 */ /* 0x000fe40000400000 */
[----:B------:R-:W0:Y:S01]  /*60d0*/  LDSM.16.M88.4 R116, [R11+0x2800] ;  /* 0x002800000b74783b */ /* 0x000e220000000200 */
[----:B------:R-:W3:Y:S08]  /*60e0*/  MUFU.EX2 R3, R3 ;  /* 0x0000000300037308 */ /* 0x000ef00000000800 */
[----:B------:R-:W-:Y:S08]  /*60f0*/  MUFU.EX2 R17, R17 ;  /* 0x0000001100117308 */ /* 0x000ff00000000800 */
[----:B------:R-:W-:Y:S08]  /*6100*/  MUFU.EX2 R18, R18 ;  /* 0x0000001200127308 */ /* 0x000ff00000000800 */
[----:B------:R-:W4:Y:S08]  /*6110*/  MUFU.EX2 R20, R20 ;  /* 0x0000001400147308 */ /* 0x000f300000000800 */
[----:B------:R-:W-:Y:S08]  /*6120*/  MUFU.EX2 R16, R16 ;  /* 0x0000001000107308 */ /* 0x000ff00000000800 */
[----:B------:R5:W0:Y:S01]  /*6130*/  MUFU.EX2 R167, R23 ;  /* 0x0000001700a77308 */ /* 0x000a220000000800 */
[----:B------:R-:W-:Y:S01]  /*6140*/  FFMA R136, R136, c[0x0][0x188], -R8 ;  /* 0x0000620088887a23 */ /* 0x000fe20000000808 */
[----:B---3--:R-:W-:Y:S01]  /*6150*/  F2FP.PACK_AB R148, R3, R19 ;  /* 0x000000130394723e */ /* 0x008fe200000000ff */
[C---:B------:R-:W-:Y:S01]  /*6160*/  FMUL R160, R15.reuse, R160 ;  /* 0x000000a00fa07220 */ /* 0x040fe20000400000 */
[----:B----4-:R-:W-:Y:S01]  /*6170*/  F2FP.PACK_AB R149, R20, R18 ;  /* 0x000000121495723e */ /* 0x010fe200000000ff */
[----:B------:R-:W-:Y:S01]  /*6180*/  FMUL R161, R15, R161 ;  /* 0x000000a10fa17220 */ /* 0x000fe20000400000 */
[----:B------:R-:W-:Y:S01]  /*6190*/  F2FP.PACK_AB R150, R17, R21 ;  /* 0x000000151196723e */ /* 0x000fe200000000ff */
[----:B------:R-:W-:-:S02]  /*61a0*/  FMUL R162, R13, R162 ;  /* 0x000000a20da27220 */ /* 0x000fc40000400000 */
[----:B-----5:R-:W-:Y:S02]  /*61b0*/  FFMA R23, R138, c[0x0][0x188], -R10 ;  /* 0x000062008a177a23 */ /* 0x020fe4000000080a */
[----:B------:R-:W-:Y:S02]  /*61c0*/  FMUL R163, R13, R163 ;  /* 0x000000a30da37220 */ /* 0x000fe40000400000 */
[----:B------:R-:W-:Y:S01]  /*61d0*/  FMUL R136, R136, 1.4426950216293334961 ;  /* 0x3fb8aa3b88887820 */ /* 0x000fe20000400000 */
[----:B0-----:R-:W-:Y:S01]  /*61e0*/  F2FP.PACK_AB R151, R167, R16 ;  /* 0x00000010a797723e */ /* 0x001fe200000000ff */
[--C-:B------:R-:W-:Y:S02]  /*61f0*/  FFMA R166, R24, c[0x0][0x188], -R8.reuse ;  /* 0x0000620018a67a23 */ /* 0x100fe40000000808 */
[----:B------:R-:W-:Y:S01]  /*6200*/  FMUL R23, R23, 1.4426950216293334961 ;  /* 0x3fb8aa3b17177820 */ /* 0x000fe20000400000 */
[----:B------:R2:W-:Y:S01]  /*6210*/  MUFU.EX2 R164, R136 ;  /* 0x0000008800a47308 */ /* 0x0005e20000000800 */
[----:B------:R-:W-:-:S02]  /*6220*/  FFMA R169, R137, c[0x0][0x188], -R8 ;  /* 0x0000620089a97a23 */ /* 0x000fc40000000808 */
[--C-:B------:R-:W-:Y:S02]  /*6230*/  FFMA R22, R139, c[0x0][0x188], -R10.reuse ;  /* 0x000062008b167a23 */ /* 0x100fe4000000080a */
[--C-:B------:R-:W-:Y:S02]  /*6240*/  FFMA R26, R26, c[0x0][0x188], -R10.reuse ;  /* 0x000062001a1a7a23 */ /* 0x100fe4000000080a */
[----:B------:R-:W-:Y:S02]  /*6250*/  FFMA R24, R27, c[0x0][0x188], -R10 ;  /* 0x000062001b187a23 */ /* 0x000fe4000000080a */
[----:B------:R-:W-:Y:S01]  /*6260*/  FFMA R25, R25, c[0x0][0x188], -R8 ;  /* 0x0000620019197a23 */ /* 0x000fe20000000808 */
[----:B--2---:R-:W-:Y:S01]  /*6270*/  HMMA.16816.F32 R136, R148, R108, R160 ;  /* 0x0000006c9488723c */ /* 0x004fe200000018a0 */
[C---:B------:R-:W-:Y:S01]  /*6280*/  FMUL R128, R15.reuse, R128 ;  /* 0x000000800f807220 */ /* 0x040fe20000400000 */
[----:B------:R0:W-:Y:S01]  /*6290*/  MUFU.EX2 R163, R23 ;  /* 0x0000001700a37308 */ /* 0x0001e20000000800 */
[----:B------:R-:W-:-:S02]  /*62a0*/  FMUL R129, R15, R129 ;  /* 0x000000810f817220 */ /* 0x000fc40000400000 */
[C---:B------:R-:W-:Y:S02]  /*62b0*/  FMUL R130, R13.reuse, R130 ;  /* 0x000000820d827220 */ /* 0x040fe40000400000 */
[----:B------:R-:W-:Y:S02]  /*62c0*/  FMUL R131, R13, R131 ;  /* 0x000000830d837220 */ /* 0x000fe40000400000 */
[----:B------:R-:W-:Y:S02]  /*62d0*/  FMUL R169, R169, 1.4426950216293334961 ;  /* 0x3fb8aa3ba9a97820 */ /* 0x000fe40000400000 */
[----:B------:R-:W-:Y:S02]  /*62e0*/  FMUL R166, R166, 1.4426950216293334961 ;  /* 0x3fb8aa3ba6a67820 */ /* 0x000fe40000400000 */
[----:B------:R-:W-:Y:S02]  /*62f0*/  FMUL R22, R22, 1.4426950216293334961 ;  /* 0x3fb8aa3b16167820 */ /* 0x000fe40000400000 */
[----:B0-----:R-:W-:-:S02]  /*6300*/  FMUL R23, R26, 1.4426950216293334961 ;  /* 0x3fb8aa3b1a177820 */ /* 0x001fc40000400000 */
[----:B------:R-:W-:Y:S02]  /*6310*/  FMUL R24, R24, 1.4426950216293334961 ;  /* 0x3fb8aa3b18187820 */ /* 0x000fe40000400000 */
[----:B------:R-:W-:Y:S01]  /*6320*/  FMUL R25, R25, 1.4426950216293334961 ;  /* 0x3fb8aa3b19197820 */ /* 0x000fe20000400000 */
[----:B-1----:R-:W-:Y:S01]  /*6330*/  HMMA.16816.F32 R128, R148, R100, R128 ;  /* 0x000000649480723c */ /* 0x002fe20000001880 */
[----:B------:R-:W0:Y:S01]  /*6340*/  MUFU.EX2 R169, R169 ;  /* 0x000000a900a97308 */ /* 0x000e220000000800 */
[C---:B------:R-:W-:Y:S02]  /*6350*/  FMUL R140, R15.reuse, R140 ;  /* 0x0000008c0f8c7220 */ /* 0x040fe40000400000 */
[----:B------:R-:W-:Y:S02]  /*6360*/  FMUL R141, R15, R141 ;  /* 0x0000008d0f8d7220 */ /* 0x000fe40000400000 */
[C---:B------:R-:W-:Y:S02]  /*6370*/  FMUL R142, R13.reuse, R142 ;  /* 0x0000008e0d8e7220 */ /* 0x040fe40000400000 */
[----:B------:R-:W-:Y:S01]  /*6380*/  FMUL R143, R13, R143 ;  /* 0x0000008f0d8f7220 */ /* 0x000fe20000400000 */
[----:B------:R-:W-:Y:S01]  /*6390*/  MUFU.EX2 R166, R166 ;  /* 0x000000a600a67308 */ /* 0x000fe20000000800 */
[----:B------:R-:W-:-:S02]  /*63a0*/  FMUL R144, R15, R144 ;  /* 0x000000900f907220 */ /* 0x000fc40000400000 */
[----:B------:R-:W-:Y:S02]  /*63b0*/  FMUL R145, R15, R145 ;  /* 0x000000910f917220 */ /* 0x000fe40000400000 */
[C---:B------:R-:W-:Y:S02]  /*63c0*/  FMUL R146, R13.reuse, R146 ;  /* 0x000000920d927220 */ /* 0x040fe40000400000 */
[----:B------:R-:W-:Y:S01]  /*63d0*/  FMUL R147, R13, R147 ;  /* 0x000000930d937220 */ /* 0x000fe20000400000 */
[----:B------:R1:W-:Y:S01]  /*63e0*/  MUFU.EX2 R168, R25 ;  /* 0x0000001900a87308 */ /* 0x0003e20000000800 */
[--C-:B------:R-:W-:Y:S02]  /*63f0*/  FFMA R42, R42, c[0x0][0x188], -R10.reuse ;  /* 0x000062002a2a7a23 */ /* 0x100fe4000000080a */
[----:B------:R-:W-:Y:S01]  /*6400*/  FFMA R43, R43, c[0x0][0x188], -R10 ;  /* 0x000062002b2b7a23 */ /* 0x000fe2000000080a */
[----:B------:R-:W-:Y:S01]  /*6410*/  HMMA.16816.F32 R104, R148, R88, R104 ;  /* 0x000000589468723c */ /* 0x000fe20000001868 */
[----:B------:R-:W-:-:S02]  /*6420*/  FMUL R152, R15, R152 ;  /* 0x000000980f987220 */ /* 0x000fc40000400000 */
[----:B------:R-:W-:Y:S01]  /*6430*/  FMUL R153, R15, R153 ;  /* 0x000000990f997220 */ /* 0x000fe20000400000 */
[----:B------:R-:W2:Y:S01]  /*6440*/  MUFU.EX2 R22, R22 ;  /* 0x0000001600167308 */ /* 0x000ea20000000800 */
[C---:B------:R-:W-:Y:S02]  /*6450*/  FMUL R154, R13.reuse, R154 ;  /* 0x0000009a0d9a7220 */ /* 0x040fe40000400000 */
[----:B------:R-:W-:-:S05]  /*6460*/  FMUL R155, R13, R155 ;  /* 0x0000009b0d9b7220 */ /* 0x000fca0000400000 */
[----:B------:R-:W-:Y:S01]  /*6470*/  MUFU.EX2 R23, R23 ;  /* 0x0000001700177308 */ /* 0x000fe20000000800 */
[----:B------:R-:W-:Y:S01]  /*6480*/  FFMA R41, R41, c[0x0][0x188], -R8 ;  /* 0x0000620029297a23 */ /* 0x000fe20000000808 */
[----:B------:R-:W-:Y:S01]  /*6490*/  LOP3.LUT R171, R11, 0x40, RZ, 0x3c, !PT ;  /* 0x000000400bab7812 */ /* 0x000fe200078e3cff */
[----:B------:R-:W-:-:S05]  /*64a0*/  FMUL R42, R42, 1.4426950216293334961 ;  /* 0x3fb8aa3b2a2a7820 */ /* 0x000fca0000400000 */
[----:B------:R-:W3:Y:S01]  /*64b0*/  MUFU.EX2 R24, R24 ;  /* 0x0000001800187308 */ /* 0x000ee20000000800 */
[----:B------:R-:W-:Y:S01]  /*64c0*/  FMUL R43, R43, 1.4426950216293334961 ;  /* 0x3fb8aa3b2b2b7820 */ /* 0x000fe20000400000 */
[----:B------:R-:W-:Y:S01]  /*64d0*/  HMMA.16816.F32 R112, R148, R92, R112 ;  /* 0x0000005c9470723c */ /* 0x000fe20000001870 */
[----:B------:R-:W-:Y:S02]  /*64e0*/  FFMA R165, R40, c[0x0][0x188], -R8 ;  /* 0x0000620028a57a23 */ /* 0x000fe40000000808 */
[----:B-1----:R-:W-:-:S05]  /*64f0*/  FMUL R25, R41, 1.4426950216293334961 ;  /* 0x3fb8aa3b29197820 */ /* 0x002fca0000400000 */
[C---:B------:R-:W-:Y:S08]  /*6500*/  HMMA.16816.F32 R120, R148.reuse, R96, R120 ;  /* 0x000000609478723c */ /* 0x040ff00000001878 */
[C---:B------:R-:W-:Y:S08]  /*6510*/  HMMA.16816.F32 R140, R148.reuse, R116, R140 ;  /* 0x00000074948c723c */ /* 0x040ff0000000188c */
[C---:B------:R-:W-:Y:S08]  /*6520*/  HMMA.16816.F32 R144, R148.reuse, R124, R144 ;  /* 0x0000007c9490723c */ /* 0x040ff00000001890 */
[----:B------:R-:W-:Y:S01]  /*6530*/  HMMA.16816.F32 R148, R148, R132, R152 ;  /* 0x000000849494723c */ /* 0x000fe20000001898 */
[----:B------:R-:W-:Y:S08]  /*6540*/  MUFU.EX2 R132, R42 ;  /* 0x0000002a00847308 */ /* 0x000ff00000000800 */
[----:B------:R1:W-:Y:S01]  /*6550*/  MUFU.EX2 R133, R43 ;  /* 0x0000002b00857308 */ /* 0x0003e20000000800 */
[----:B0-----:R-:W-:Y:S01]  /*6560*/  F2FP.PACK_AB R152, R169, R164 ;  /* 0x000000a4a998723e */ /* 0x001fe200000000ff */
[--C-:B------:R-:W-:Y:S01]  /*6570*/  FFMA R26, R44, c[0x0][0x188], -R8.reuse ;  /* 0x000062002c1a7a23 */ /* 0x100fe20000000808 */
[----:B--2---:R-:W-:Y:S01]  /*6580*/  F2FP.PACK_AB R153, R22, R163 ;  /* 0x000000a31699723e */ /* 0x004fe200000000ff */
[----:B-1----:R-:W0:Y:S01]  /*6590*/  LDSM.16.M88.4 R40, [R171] ;  /* 0x00000000ab28783b */ /* 0x002e220000000200 */
[----:B------:R-:W-:Y:S01]  /*65a0*/  F2FP.PACK_AB R154, R168, R166 ;  /* 0x000000a6a89a723e */ /* 0x000fe200000000ff */
[----:B------:R-:W-:Y:S01]  /*65b0*/  FFMA R45, R45, c[0x0][0x188], -R8 ;  /* 0x000062002d2d7a23 */ /* 0x000fe20000000808 */
[----:B---3--:R-:W-:Y:S01]  /*65c0*/  F2FP.PACK_AB R155, R24, R23 ;  /* 0x00000017189b723e */ /* 0x008fe200000000ff */
[----:B------:R-:W-:-:S02]  /*65d0*/  FFMA R46, R46, c[0x0][0x188], -R10 ;  /* 0x000062002e2e7a23 */ /* 0x000fc4000000080a */
[----:B------:R-:W-:Y:S02]  /*65e0*/  FFMA R88, R47, c[0x0][0x188], -R10 ;  /* 0x000062002f587a23 */ /* 0x000fe4000000080a */
[----:B------:R-:W-:Y:S02]  /*65f0*/  FMUL R165, R165, 1.4426950216293334961 ;  /* 0x3fb8aa3ba5a57820 */ /* 0x000fe40000400000 */
[----:B------:R-:W-:Y:S02]  /*6600*/  FMUL R26, R26, 1.4426950216293334961 ;  /* 0x3fb8aa3b1a1a7820 */ /* 0x000fe40000400000 */
[----:B------:R-:W-:Y:S01]  /*6610*/  FMUL R27, R45, 1.4426950216293334961 ;  /* 0x3fb8aa3b2d1b7820 */ /* 0x000fe20000400000 */
[C---:B------:R-:W-:Y:S01]  /*6620*/  HMMA.16816.F32 R128, R152.reuse, R102, R128 ;  /* 0x000000669880723c */ /* 0x040fe20000001880 */
[----:B------:R-:W-:Y:S01]  /*6630*/  FMUL R46, R46, 1.4426950216293334961 ;  /* 0x3fb8aa3b2e2e7820 */ /* 0x000fe20000400000 */
[----:B------:R-:W-:Y:S01]  /*6640*/  LDSM.16.M88.4 R100, [R171+0x2800] ;  /* 0x00280000ab64783b */ /* 0x000fe20000000200 */
[----:B------:R-:W-:Y:S01]  /*6650*/  FMUL R88, R88, 1.4426950216293334961 ;  /* 0x3fb8aa3b58587820 */ /* 0x000fe20000400000 */
[----:B------:R-:W-:Y:S04]  /*6660*/  MUFU.EX2 R165, R165 ;  /* 0x000000a500a57308 */ /* 0x000fe80000000800 */
[C---:B------:R-:W-:Y:S01]  /*6670*/  HMMA.16816.F32 R136, R152.reuse, R110, R136 ;  /* 0x0000006e9888723c */ /* 0x040fe20000001888 */
[----:B------:R-:W1:Y:S03]  /*6680*/  LDSM.16.M88.4 R108, [R171+0x2000] ;  /* 0x00200000ab6c783b */ /* 0x000e660000000200 */
[----:B------:R-:W2:Y:S04]  /*6690*/  MUFU.EX2 R25, R25 ;  /* 0x0000001900197308 */ /* 0x000ea80000000800 */
[C---:B------:R-:W-:Y:S04]  /*66a0*/  HMMA.16816.F32 R104, R152.reuse, R90, R104 ;  /* 0x0000005a9868723c */ /* 0x040fe80000001868 */
[----:B------:R-:W-:Y:S04]  /*66b0*/  MUFU.EX2 R26, R26 ;  /* 0x0000001a001a7308 */ /* 0x000fe80000000800 */
[C---:B------:R-:W-:Y:S01]  /*66c0*/  HMMA.16816.F32 R112, R152.reuse, R94, R112 ;  /* 0x0000005e9870723c */ /* 0x040fe20000001870 */
[----:B------:R-:W-:Y:S03]  /*66d0*/  LDSM.16.M88.4 R92, [R171+0x1800] ;  /* 0x00180000ab5c783b */ /* 0x000fe60000000200 */
[----:B------:R-:W3:Y:S04]  /*66e0*/  MUFU.EX2 R27, R27 ;  /* 0x0000001b001b7308 */ /* 0x000ee80000000800 */
[C---:B------:R-:W-:Y:S01]  /*66f0*/  HMMA.16816.F32 R140, R152.reuse, R118, R140 ;  /* 0x00000076988c723c */ /* 0x040fe2000000188c */
[----:B------:R-:W-:Y:S03]  /*6700*/  LDSM.16.M88.4 R116, [R171+0x3000] ;  /* 0x00300000ab74783b */ /* 0x000fe60000000200 */
[----:B------:R4:W-:Y:S04]  /*6710*/  MUFU.EX2 R160, R46 ;  /* 0x0000002e00a07308 */ /* 0x0009e80000000800 */
[C---:B------:R-:W-:Y:S01]  /*6720*/  HMMA.16816.F32 R144, R152.reuse, R126, R144 ;  /* 0x0000007e9890723c */ /* 0x040fe20000001890 */
[----:B------:R-:W-:Y:S03]  /*6730*/  LDSM.16.M88.4 R124, [R171+0x3800] ;  /* 0x00380000ab7c783b */ /* 0x000fe60000000200 */
[----:B------:R5:W0:Y:S01]  /*6740*/  MUFU.EX2 R161, R88 ;  /* 0x0000005800a17308 */ /* 0x000a220000000800 */
[----:B----4-:R-:W4:Y:S04]  /*6750*/  LDSM.16.M88.4 R44, [R171+0x800] ;  /* 0x00080000ab2c783b */ /* 0x010f280000000200 */
[----:B-----5:R-:W5:Y:S01]  /*6760*/  LDSM.16.M88.4 R88, [R171+0x1000] ;  /* 0x00100000ab58783b */ /* 0x020f620000000200 */
[----:B------:R-:W-:Y:S01]  /*6770*/  HMMA.16816.F32 R120, R152, R98, R120 ;  /* 0x000000629878723c */ /* 0x000fe20000001878 */
[----:B--2---:R-:W-:-:S02]  /*6780*/  F2FP.PACK_AB R96, R25, R165 ;  /* 0x000000a51960723e */ /* 0x004fc400000000ff */
[----:B------:R-:W-:-:S04]  /*6790*/  F2FP.PACK_AB R97, R133, R132 ;  /* 0x000000848561723e */ /* 0x000fc800000000ff */
[----:B---3--:R-:W-:Y:S02]  /*67a0*/  F2FP.PACK_AB R98, R27, R26 ;  /* 0x0000001a1b62723e */ /* 0x008fe400000000ff */
[----:B0-----:R-:W-:Y:S01]  /*67b0*/  F2FP.PACK_AB R99, R161, R160 ;  /* 0x000000a0a163723e */ /* 0x001fe200000000ff */
[----:B------:R-:W-:Y:S01]  /*67c0*/  HMMA.16816.F32 R148, R152, R134, R148 ;  /* 0x000000869894723c */ /* 0x000fe20000001894 */
[--C-:B------:R-:W-:Y:S02]  /*67d0*/  FFMA R48, R48, c[0x0][0x188], -R8.reuse ;  /* 0x0000620030307a23 */ /* 0x100fe40000000808 */
[----:B------:R-:W-:-:S05]  /*67e0*/  FFMA R49, R49, c[0x0][0x188], -R8 ;  /* 0x0000620031317a23 */ /* 0x000fca0000000808 */
[----:B------:R-:W-:Y:S01]  /*67f0*/  HMMA.16816.F32 R104, R96, R40, R104 ;  /* 0x000000286068723c */ /* 0x000fe20000001868 */
[----:B------:R-:W-:-:S06]  /*6800*/  FFMA R162, R52, c[0x0][0x188], -R8 ;  /* 0x0000620034a27a23 */ /* 0x000fcc0000000808 */
[----:B------:R-:W-:Y:S02]  /*6810*/  FFMA R40, R50, c[0x0][0x188], -R10 ;  /* 0x0000620032287a23 */ /* 0x000fe4000000080a */
[----:B------:R-:W-:Y:S02]  /*6820*/  FFMA R52, R53, c[0x0][0x188], -R8 ;  /* 0x0000620035347a23 */ /* 0x000fe40000000808 */
[----:B------:R-:W-:Y:S02]  /*6830*/  FMUL R41, R40, 1.4426950216293334961 ;  /* 0x3fb8aa3b28297820 */ /* 0x000fe40000400000 */
[--C-:B------:R-:W-:Y:S02]  /*6840*/  FFMA R40, R51, c[0x0][0x188], -R10.reuse ;  /* 0x0000620033287a23 */ /* 0x100fe4000000080a */
[--C-:B------:R-:W-:Y:S02]  /*6850*/  FFMA R54, R54, c[0x0][0x188], -R10.reuse ;  /* 0x0000620036367a23 */ /* 0x100fe4000000080a */
[----:B------:R-:W-:-:S02]  /*6860*/  FFMA R55, R55, c[0x0][0x188], -R10 ;  /* 0x0000620037377a23 */ /* 0x000fc4000000080a */
[----:B------:R-:W-:Y:S02]  /*6870*/  FMUL R48, R48, 1.4426950216293334961 ;  /* 0x3fb8aa3b30307820 */ /* 0x000fe40000400000 */
[----:B------:R-:W-:Y:S02]  /*6880*/  FMUL R49, R49, 1.4426950216293334961 ;  /* 0x3fb8aa3b31317820 */ /* 0x000fe40000400000 */
[----:B------:R-:W-:Y:S02]  /*6890*/  FMUL R162, R162, 1.4426950216293334961 ;  /* 0x3fb8aa3ba2a27820 */ /* 0x000fe40000400000 */
[----:B------:R-:W-:Y:S02]  /*68a0*/  FMUL R40, R40, 1.4426950216293334961 ;  /* 0x3fb8aa3b28287820 */ /* 0x000fe40000400000 */
[----:B------:R-:W-:Y:S02]  /*68b0*/  FMUL R52, R52, 1.4426950216293334961 ;  /* 0x3fb8aa3b34347820 */ /* 0x000fe40000400000 */
[----:B------:R-:W-:-:S02]  /*68c0*/  FMUL R54, R54, 1.4426950216293334961 ;  /* 0x3fb8aa3b36367820 */ /* 0x000fc40000400000 */
[----:B------:R-:W-:Y:S01]  /*68d0*/  FMUL R55, R55, 1.4426950216293334961 ;  /* 0x3fb8aa3b37377820 */ /* 0x000fe20000400000 */
[----:B------:R0:W-:Y:S01]  /*68e0*/  MUFU.EX2 R153, R40 ;  /* 0x0000002800997308 */ /* 0x0001e20000000800 */
[C---:B-1----:R-:W-:Y:S07]  /*68f0*/  HMMA.16816.F32 R136, R96.reuse, R108, R136 ;  /* 0x0000006c6088723c */ /* 0x042fee0000001888 */
[----:B------:R-:W-:Y:S01]  /*6900*/  MUFU.EX2 R48, R48 ;  /* 0x0000003000307308 */ /* 0x000fe20000000800 */
[----:B------:R-:W-:Y:S01]  /*6910*/  HMMA.16816.F32 R140, R96, R100, R140 ;  /* 0x00000064608c723c */ /* 0x000fe2000000188c */
[----:B0-----:R-:W-:-:S06]  /*6920*/  FFMA R40, R64, c[0x0][0x188], -R8 ;  /* 0x0000620040287a23 */ /* 0x001fcc0000000808 */
[----:B------:R-:W0:Y:S01]  /*6930*/  MUFU.EX2 R49, R49 ;  /* 0x0000003100317308 */ /* 0x000e220000000800 */
[----:B------:R-:W-:-:S07]  /*6940*/  FMUL R40, R40, 1.4426950216293334961 ;  /* 0x3fb8aa3b28287820 */ /* 0x000fce0000400000 */
[----:B------:R-:W-:Y:S01]  /*6950*/  MUFU.EX2 R162, R162 ;  /* 0x000000a200a27308 */ /* 0x000fe20000000800 */
[C---:B----4-:R-:W-:Y:S07]  /*6960*/  HMMA.16816.F32 R112, R96.reuse, R44, R112 ;  /* 0x0000002c6070723c */ /* 0x050fee0000001870 */
[----:B------:R0:W-:Y:S01]  /*6970*/  MUFU.EX2 R134, R52 ;  /* 0x0000003400867308 */ /* 0x0001e20000000800 */
[C---:B-----5:R-:W-:Y:S07]  /*6980*/  HMMA.16816.F32 R120, R96.reuse, R88, R120 ;  /* 0x000000586078723c */ /* 0x060fee0000001878 */
[----:B------:R-:W1:Y:S01]  /*6990*/  MUFU.EX2 R51, R41 ;  /* 0x0000002900337308 */ /* 0x000e620000000800 */
[C---:B------:R-:W-:Y:S07]  /*69a0*/  HMMA.16816.F32 R128, R96.reuse, R92, R128 ;  /* 0x0000005c6080723c */ /* 0x040fee0000001880 */
[----:B------:R-:W-:Y:S01]  /*69b0*/  MUFU.EX2 R108, R54 ;  /* 0x00000036006c7308 */ /* 0x000fe20000000800 */
[C---:B------:R-:W-:Y:S07]  /*69c0*/  HMMA.16816.F32 R144, R96.reuse, R116, R144 ;  /* 0x000000746090723c */ /* 0x040fee0000001890 */
[----:B------:R-:W2:Y:S01]  /*69d0*/  MUFU.EX2 R100, R55 ;  /* 0x0000003700647308 */ /* 0x000ea20000000800 */
[----:B------:R-:W-:Y:S07]  /*69e0*/  HMMA.16816.F32 R148, R96, R124, R148 ;  /* 0x0000007c6094723c */ /* 0x000fee0000001894 */
[----:B------:R3:W-:Y:S01]  /*69f0*/  MUFU.EX2 R96, R40 ;  /* 0x0000002800607308 */ /* 0x0007e20000000800 */
[----:B0-----:R-:W-:Y:S01]  /*6a00*/  F2FP.PACK_AB R52, R49, R48 ;  /* 0x000000303134723e */ /* 0x001fe200000000ff */
[----:B---3--:R-:W-:Y:S01]  /*6a10*/  FFMA R40, R68, c[0x0][0x188], -R8 ;  /* 0x0000620044287a23 */ /* 0x008fe20000000808 */
[----:B-1----:R-:W-:-:S03]  /*6a20*/  F2FP.PACK_AB R53, R153, R51 ;  /* 0x000000339935723e */ /* 0x002fc600000000ff */
[----:B------:R-:W-:Y:S02]  /*6a30*/  FMUL R41, R40, 1.4426950216293334961 ;  /* 0x3fb8aa3b28297820 */ /* 0x000fe40000400000 */
[--C-:B------:R-:W-:Y:S01]  /*6a40*/  FFMA R40, R69, c[0x0][0x188], -R8.reuse ;  /* 0x0000620045287a23 */ /* 0x100fe20000000808 */
[----:B------:R-:W-:Y:S02]  /*6a50*/  F2FP.PACK_AB R54, R134, R162 ;  /* 0x000000a28636723e */ /* 0x000fe400000000ff */
[----:B--2---:R-:W-:Y:S01]  /*6a60*/  F2FP.PACK_AB R55, R100, R108 ;  /* 0x0000006c6437723e */ /* 0x004fe200000000ff */
[----:B------:R-:W-:Y:S01]  /*6a70*/  FMUL R40, R40, 1.4426950216293334961 ;  /* 0x3fb8aa3b28287820 */ /* 0x000fe20000400000 */
[----:B------:R-:W-:Y:S05]  /*6a80*/  MUFU.EX2 R69, R41 ;  /* 0x0000002900457308 */ /* 0x000fea0000000800 */
[----:B------:R-:W-:Y:S03]  /*6a90*/  HMMA.16816.F32 R104, R52, R42, R104 ;  /* 0x0000002a3468723c */ /* 0x000fe60000001868 */
[----:B------:R0:W-:Y:S01]  /*6aa0*/  MUFU.EX2 R97, R40 ;  /* 0x0000002800617308 */ /* 0x0001e20000000800 */
[--C-:B------:R-:W-:Y:S01]  /*6ab0*/  FFMA R60, R60, c[0x0][0x188], -R8.reuse ;  /* 0x000062003c3c7a23 */ /* 0x100fe20000000808 */
[----:B0-----:R-:W0:Y:S01]  /*6ac0*/  LDSM.16.M88.4 R40, [R11+0x80] ;  /* 0x000080000b28783b */ /* 0x001e220000000200 */
[----:B------:R-:W-:-:S02]  /*6ad0*/  FFMA R56, R56, c[0x0][0x188], -R8 ;  /* 0x0000620038387a23 */ /* 0x000fc40000000808 */
[--C-:B------:R-:W-:Y:S02]  /*6ae0*/  FFMA R57, R57, c[0x0][0x188], -R8.reuse ;  /* 0x0000620039397a23 */ /* 0x100fe40000000808 */
[----:B------:R-:W-:Y:S02]  /*6af0*/  FFMA R61, R61, c[0x0][0x188], -R8 ;  /* 0x000062003d3d7a23 */ /* 0x000fe40000000808 */
[--C-:B------:R-:W-:Y:S02]  /*6b00*/  FFMA R58, R58, c[0x0][0x188], -R10.reuse ;  /* 0x000062003a3a7a23 */ /* 0x100fe4000000080a */
        /* <DEDUP_REMOVED lines=9> */
[----:B------:R-:W-:Y:S02]  /*6ba0*/  FMUL R62, R62, 1.4426950216293334961 ;  /* 0x3fb8aa3b3e3e7820 */ /* 0x000fe40000400000 */
[----:B------:R-:W-:Y:S01]  /*6bb0*/  FMUL R63, R63, 1.4426950216293334961 ;  /* 0x3fb8aa3b3f3f7820 */ /* 0x000fe20000400000 */
[----:B------:R1:W-:Y:S08]  /*6bc0*/  MUFU.EX2 R50, R60 ;  /* 0x0000003c00327308 */ /* 0x0003f00000000800 */
[----:B------:R-:W-:Y:S01]  /*6bd0*/  MUFU.EX2 R135, R56 ;  /* 0x0000003800877308 */ /* 0x000fe20000000800 */
[----:B-1----:R-:W-:-:S07]  /*6be0*/  FFMA R60, R72, c[0x0][0x188], -R8 ;  /* 0x00006200483c7a23 */ /* 0x002fce0000000808 */
[----:B------:R-:W1:Y:S08]  /*6bf0*/  MUFU.EX2 R152, R57 ;  /* 0x0000003900987308 */ /* 0x000e700000000800 */
[----:B------:R-:W-:Y:S08]  /*6c00*/  MUFU.EX2 R101, R61 ;  /* 0x0000003d00657308 */ /* 0x000ff00000000800 */
[----:B------:R-:W-:Y:S08]  /*6c10*/  MUFU.EX2 R98, R58 ;  /* 0x0000003a00627308 */ /* 0x000ff00000000800 */
[----:B------:R2:W3:Y:S08]  /*6c20*/  MUFU.EX2 R99, R59 ;  /* 0x0000003b00637308 */ /* 0x0004f00000000800 */
[----:B------:R-:W-:Y:S08]  /*6c30*/  MUFU.EX2 R109, R62 ;  /* 0x0000003e006d7308 */ /* 0x000ff00000000800 */
[----:B------:R-:W4:Y:S01]  /*6c40*/  MUFU.EX2 R72, R63 ;  /* 0x0000003f00487308 */ /* 0x000f220000000800 */
[----:B------:R-:W-:Y:S01]  /*6c50*/  HMMA.16816.F32 R112, R52, R46, R112 ;  /* 0x0000002e3470723c */ /* 0x000fe20000001870 */
[----:B------:R-:W5:Y:S01]  /*6c60*/  LDSM.16.M88.4 R44, [R11+0x880] ;  /* 0x000880000b2c783b */ /* 0x000f620000000200 */
[----:B------:R-:W-:-:S06]  /*6c70*/  FADD R3, R19, R3 ;  /* 0x0000000313037221 */ /* 0x000fcc0000000000 */
[C---:B------:R-:W-:Y:S01]  /*6c80*/  HMMA.16816.F32 R120, R52.reuse, R90, R120 ;  /* 0x0000005a3478723c */ /* 0x040fe20000001878 */
[----:B------:R-:W-:Y:S01]  /*6c90*/  FADD R20, R18, R20 ;  /* 0x0000001412147221 */ /* 0x000fe20000000000 */
[----:B--2---:R-:W2:Y:S06]  /*6ca0*/  LDSM.16.M88.4 R56, [R11+0x1080] ;  /* 0x001080000b38783b */ /* 0x004eac0000000200 */
[C---:B------:R-:W-:Y:S08]  /*6cb0*/  HMMA.16816.F32 R128, R52.reuse, R94, R128 ;  /* 0x0000005e3480723c */ /* 0x040ff00000001880 */
[C---:B------:R-:W-:Y:S08]  /*6cc0*/  HMMA.16816.F32 R136, R52.reuse, R110, R136 ;  /* 0x0000006e3488723c */ /* 0x040ff00000001888 */
[C---:B------:R-:W-:Y:S08]  /*6cd0*/  HMMA.16816.F32 R140, R52.reuse, R102, R140 ;  /* 0x00000066348c723c */ /* 0x040ff0000000188c */
[C---:B------:R-:W-:Y:S08]  /*6ce0*/  HMMA.16816.F32 R144, R52.reuse, R118, R144 ;  /* 0x000000763490723c */ /* 0x040ff00000001890 */
[----:B------:R-:W-:Y:S01]  /*6cf0*/  HMMA.16816.F32 R148, R52, R126, R148 ;  /* 0x0000007e3494723c */ /* 0x000fe20000001894 */
[----:B------:R-:W-:Y:S01]  /*6d00*/  FADD R20, R16, R20 ;  /* 0x0000001410147221 */ /* 0x000fe20000000000 */
[----:B------:R-:W-:Y:S01]  /*6d10*/  LDSM.16.M88.4 R88, [R11+0x2080] ;  /* 0x002080000b58783b */ /* 0x000fe20000000200 */
[----:B------:R-:W-:-:S02]  /*6d20*/  FFMA R65, R65, c[0x0][0x188], -R8 ;  /* 0x0000620041417a23 */ /* 0x000fc40000000808 */
[----:B------:R-:W-:Y:S01]  /*6d30*/  FFMA R64, R76, c[0x0][0x188], -R8 ;  /* 0x000062004c407a23 */ /* 0x000fe20000000808 */
[----:B------:R-:W-:Y:S01]  /*6d40*/  LDSM.16.M88.4 R92, [R11+0x2880] ;  /* 0x002880000b5c783b */ /* 0x000fe20000000200 */
[----:B-1----:R-:W-:Y:S02]  /*6d50*/  F2FP.PACK_AB R52, R152, R135 ;  /* 0x000000879834723e */ /* 0x002fe400000000ff */
[----:B---3--:R-:W-:Y:S01]  /*6d60*/  F2FP.PACK_AB R53, R99, R98 ;  /* 0x000000626335723e */ /* 0x008fe200000000ff */
[----:B------:R-:W-:Y:S01]  /*6d70*/  FMUL R61, R60, 1.4426950216293334961 ;  /* 0x3fb8aa3b3c3d7820 */ /* 0x000fe20000400000 */
[----:B------:R-:W-:Y:S01]  /*6d80*/  F2FP.PACK_AB R54, R101, R50 ;  /* 0x000000326536723e */ /* 0x000fe200000000ff */
[----:B------:R-:W-:Y:S01]  /*6d90*/  FFMA R70, R70, c[0x0][0x188], -R10 ;  /* 0x0000620046467a23 */ /* 0x000fe2000000080a */
[----:B----4-:R-:W-:Y:S01]  /*6da0*/  F2FP.PACK_AB R55, R72, R109 ;  /* 0x0000006d4837723e */ /* 0x010fe200000000ff */
[----:B------:R-:W-:Y:S01]  /*6db0*/  FADD R20, R167, R20 ;  /* 0x00000014a7147221 */ /* 0x000fe20000000000 */
[----:B------:R-:W-:Y:S05]  /*6dc0*/  LDSM.16.M88.4 R116, [R171+0x1080] ;  /* 0x00108000ab74783b */ /* 0x000fea0000000200 */
[----:B0-----:R-:W-:Y:S07]  /*6dd0*/  HMMA.16816.F32 R104, R52, R40, R104 ;  /* 0x000000283468723c */ /* 0x001fee0000001868 */
[----:B------:R-:W-:-:S04]  /*6de0*/  FADD R41, R21, R3 ;  /* 0x0000000315297221 */ /* 0x000fc80000000000 */
[----:B------:R-:W-:Y:S02]  /*6df0*/  FADD R41, R17, R41 ;  /* 0x0000002911297221 */ /* 0x000fe40000000000 */
[----:B------:R-:W-:Y:S02]  /*6e00*/  FADD R20, R163, R20 ;  /* 0x00000014a3147221 */ /* 0x000fe40000000000 */
[----:B------:R-:W-:Y:S02]  /*6e10*/  FMUL R65, R65, 1.4426950216293334961 ;  /* 0x3fb8aa3b41417820 */ /* 0x000fe40000400000 */
[----:B------:R-:W-:Y:S01]  /*6e20*/  FFMA R60, R73, c[0x0][0x188], -R8 ;  /* 0x00006200493c7a23 */ /* 0x000fe20000000808 */
[----:B-----5:R-:W-:Y:S01]  /*6e30*/  HMMA.16816.F32 R112, R52, R44, R112 ;  /* 0x0000002c3470723c */ /* 0x020fe20000001870 */
[----:B------:R-:W-:Y:S01]  /*6e40*/  FADD R41, R164, R41 ;  /* 0x00000029a4297221 */ /* 0x000fe20000000000 */
[----:B------:R-:W-:Y:S01]  /*6e50*/  LDSM.16.M88.4 R16, [R11+0x3080] ;  /* 0x003080000b10783b */ /* 0x000fe20000000200 */
[----:B------:R-:W-:-:S02]  /*6e60*/  FADD R22, R22, R20 ;  /* 0x0000001416167221 */ /* 0x000fc40000000000 */
[----:B------:R-:W-:Y:S02]  /*6e70*/  FADD R41, R169, R41 ;  /* 0x00000029a9297221 */ /* 0x000fe40000000000 */
[----:B------:R-:W-:Y:S02]  /*6e80*/  FADD R22, R23, R22 ;  /* 0x0000001617167221 */ /* 0x000fe40000000000 */
[----:B------:R-:W-:Y:S01]  /*6e90*/  FADD R166, R166, R41 ;  /* 0x00000029a6a67221 */ /* 0x000fe20000000000 */
[----:B------:R0:W1:Y:S01]  /*6ea0*/  MUFU.EX2 R68, R65 ;  /* 0x0000004100447308 */ /* 0x0000620000000800 */
[----:B------:R-:W-:Y:S02]  /*6eb0*/  FADD R22, R24, R22 ;  /* 0x0000001618167221 */ /* 0x000fe40000000000 */
[----:B------:R-:W-:Y:S02]  /*6ec0*/  FADD R166, R168, R166 ;  /* 0x000000a6a8a67221 */ /* 0x000fe40000000000 */
[----:B------:R-:W-:-:S02]  /*6ed0*/  FADD R22, R132, R22 ;  /* 0x0000001684167221 */ /* 0x000fc40000000000 */
[----:B------:R-:W-:Y:S02]  /*6ee0*/  FADD R20, R165, R166 ;  /* 0x000000a6a5147221 */ /* 0x000fe40000000000 */
[----:B0-----:R-:W-:Y:S02]  /*6ef0*/  FMUL R65, R64, 1.4426950216293334961 ;  /* 0x3fb8aa3b40417820 */ /* 0x001fe40000400000 */
[----:B------:R-:W-:Y:S02]  /*6f00*/  FFMA R64, R77, c[0x0][0x188], -R8 ;  /* 0x000062004d407a23 */ /* 0x000fe40000000808 */
[----:B------:R-:W-:Y:S02]  /*6f10*/  FADD R20, R25, R20 ;  /* 0x0000001419147221 */ /* 0x000fe40000000000 */
[----:B------:R-:W-:Y:S02]  /*6f20*/  FMUL R64, R64, 1.4426950216293334961 ;  /* 0x3fb8aa3b40407820 */ /* 0x000fe40000400000 */
[----:B------:R-:W-:Y:S01]  /*6f30*/  FADD R133, R133, R22 ;  /* 0x0000001685857221 */ /* 0x000fe20000000000 */
[----:B------:R0:W-:Y:S01]  /*6f40*/  MUFU.EX2 R73, R61 ;  /* 0x0000003d00497308 */ /* 0x0001e20000000800 */
[----:B------:R-:W-:-:S02]  /*6f50*/  FMUL R76, R60, 1.4426950216293334961 ;  /* 0x3fb8aa3b3c4c7820 */ /* 0x000fc40000400000 */
[--C-:B------:R-:W-:Y:S02]  /*6f60*/  FFMA R44, R66, c[0x0][0x188], -R10.reuse ;  /* 0x00006200422c7a23 */ /* 0x100fe4000000080a */
[----:B------:R-:W-:Y:S02]  /*6f70*/  FFMA R21, R67, c[0x0][0x188], -R10 ;  /* 0x0000620043157a23 */ /* 0x000fe4000000080a */
[----:B------:R-:W-:Y:S01]  /*6f80*/  FADD R20, R26, R20 ;  /* 0x000000141a147221 */ /* 0x000fe20000000000 */
[----:B------:R-:W-:Y:S01]  /*6f90*/  MUFU.EX2 R77, R65 ;  /* 0x00000041004d7308 */ /* 0x000fe20000000800 */
[----:B------:R-:W-:Y:S01]  /*6fa0*/  FADD R133, R160, R133 ;  /* 0x00000085a0857221 */ /* 0x000fe20000000000 */
[----:B0-----:R-:W0:Y:S01]  /*6fb0*/  LDSM.16.M88.4 R60, [R11+0x1880] ;  /* 0x001880000b3c783b */ /* 0x001e220000000200 */
[----:B------:R-:W-:-:S05]  /*6fc0*/  FADD R27, R27, R20 ;  /* 0x000000141b1b7221 */ /* 0x000fca0000000000 */
[----:B------:R3:W-:Y:S01]  /*6fd0*/  MUFU.EX2 R3, R64 ;  /* 0x0000004000037308 */ /* 0x0007e20000000800 */
[----:B------:R-:W-:Y:S01]  /*6fe0*/  FADD R133, R161, R133 ;  /* 0x00000085a1857221 */ /* 0x000fe20000000000 */
[----:B---3--:R-:W3:Y:S01]  /*6ff0*/  LDSM.16.M88.4 R64, [R11+0x3880] ;  /* 0x003880000b40783b */ /* 0x008ee20000000200 */
[----:B------:R-:W-:Y:S02]  /*7000*/  FADD R27, R48, R27 ;  /* 0x0000001b301b7221 */ /* 0x000fe40000000000 */
[----:B------:R-:W-:Y:S02]  /*7010*/  FADD R51, R51, R133 ;  /* 0x0000008533337221 */ /* 0x000fe40000000000 */
[----:B------:R-:W-:Y:S02]  /*7020*/  FADD R27, R49, R27 ;  /* 0x0000001b311b7221 */ /* 0x000fe40000000000 */
[----:B------:R-:W-:Y:S02]  /*7030*/  FADD R51, R153, R51 ;  /* 0x0000003399337221 */ /* 0x000fe40000000000 */
[----:B------:R-:W-:-:S02]  /*7040*/  FADD R27, R162, R27 ;  /* 0x0000001ba21b7221 */ /* 0x000fc40000000000 */
[----:B------:R-:W-:Y:S02]  /*7050*/  FADD R51, R108, R51 ;  /* 0x000000336c337221 */ /* 0x000fe40000000000 */
[----:B------:R-:W-:Y:S02]  /*7060*/  FMUL R44, R44, 1.4426950216293334961 ;  /* 0x3fb8aa3b2c2c7820 */ /* 0x000fe40000400000 */
[----:B------:R-:W-:Y:S02]  /*7070*/  FMUL R21, R21, 1.4426950216293334961 ;  /* 0x3fb8aa3b15157820 */ /* 0x000fe40000400000 */
[--C-:B------:R-:W-:Y:S02]  /*7080*/  FFMA R71, R71, c[0x0][0x188], -R10.reuse ;  /* 0x0000620047477a23 */ /* 0x100fe4000000080a */
[----:B------:R-:W-:Y:S02]  /*7090*/  FMUL R70, R70, 1.4426950216293334961 ;  /* 0x3fb8aa3b46467820 */ /* 0x000fe40000400000 */
[----:B------:R-:W-:-:S02]  /*70a0*/  FFMA R74, R74, c[0x0][0x188], -R10 ;  /* 0x000062004a4a7a23 */ /* 0x000fc4000000080a */
[--C-:B------:R-:W-:Y:S02]  /*70b0*/  FFMA R75, R75, c[0x0][0x188], -R10.reuse ;  /* 0x000062004b4b7a23 */ /* 0x100fe4000000080a */
[--C-:B------:R-:W-:Y:S01]  /*70c0*/  FFMA R78, R78, c[0x0][0x188], -R10.reuse ;  /* 0x000062004e4e7a23 */ /* 0x100fe2000000080a */
[----:B--2---:R-:W-:Y:S01]  /*70d0*/  HMMA.16816.F32 R120, R52, R56, R120 ;  /* 0x000000383478723c */ /* 0x004fe20000001878 */
[----:B------:R-:W-:Y:S02]  /*70e0*/  FADD R27, R134, R27 ;  /* 0x0000001b861b7221 */ /* 0x000fe40000000000 */
[----:B------:R-:W-:Y:S01]  /*70f0*/  FFMA R79, R79, c[0x0][0x188], -R10 ;  /* 0x000062004f4f7a23 */ /* 0x000fe2000000080a */
[----:B------:R-:W-:Y:S01]  /*7100*/  MUFU.EX2 R76, R76 ;  /* 0x0000004c004c7308 */ /* 0x000fe20000000800 */
[----:B------:R-:W-:-:S03]  /*7110*/  FADD R51, R100, R51 ;  /* 0x0000003364337221 */ /* 0x000fc60000000000 */
[----:B0-----:R-:W-:Y:S01]  /*7120*/  HMMA.16816.F32 R128, R52, R60, R128 ;  /* 0x0000003c3480723c */ /* 0x001fe20000001880 */
[----:B------:R-:W-:Y:S01]  /*7130*/  FADD R27, R135, R27 ;  /* 0x0000001b871b7221 */ /* 0x000fe20000000000 */
[----:B------:R-:W-:Y:S01]  /*7140*/  F2FP.PACK_AB R22, R97, R69 ;  /* 0x000000456116723e */ /* 0x000fe200000000ff */
[----:B------:R-:W-:Y:S01]  /*7150*/  FADD R51, R98, R51 ;  /* 0x0000003362337221 */ /* 0x000fe20000000000 */
[----:B------:R-:W-:Y:S01]  /*7160*/  MUFU.EX2 R44, R44 ;  /* 0x0000002c002c7308 */ /* 0x000fe20000000800 */
[----:B------:R-:W-:-:S03]  /*7170*/  FMUL R25, R71, 1.4426950216293334961 ;  /* 0x3fb8aa3b47197820 */ /* 0x000fc60000400000 */
[----:B------:R-:W-:Y:S01]  /*7180*/  HMMA.16816.F32 R136, R52, R88, R136 ;  /* 0x000000583488723c */ /* 0x000fe20000001888 */
[----:B------:R-:W-:Y:S02]  /*7190*/  FADD R27, R152, R27 ;  /* 0x0000001b981b7221 */ /* 0x000fe40000000000 */
[----:B------:R-:W-:Y:S01]  /*71a0*/  FFMA R40, R80, c[0x0][0x188], -R8 ;  /* 0x0000620050287a23 */ /* 0x000fe20000000808 */
[----:B------:R-:W0:Y:S01]  /*71b0*/  MUFU.EX2 R45, R21 ;  /* 0x00000015002d7308 */ /* 0x000e220000000800 */
[----:B------:R-:W-:-:S03]  /*71c0*/  FADD R99, R99, R51 ;  /* 0x0000003363637221 */ /* 0x000fc60000000000 */
[----:B------:R-:W-:Y:S01]  /*71d0*/  HMMA.16816.F32 R140, R52, R92, R140 ;  /* 0x0000005c348c723c */ /* 0x000fe2000000188c */
[----:B------:R-:W-:Y:S02]  /*71e0*/  FADD R27, R50, R27 ;  /* 0x0000001b321b7221 */ /* 0x000fe40000000000 */
[----:B------:R-:W-:Y:S01]  /*71f0*/  FFMA R82, R82, c[0x0][0x188], -R10 ;  /* 0x0000620052527a23 */ /* 0x000fe2000000080a */
[----:B------:R-:W2:Y:S01]  /*7200*/  MUFU.EX2 R24, R70 ;  /* 0x0000004600187308 */ /* 0x000ea20000000800 */
[----:B------:R-:W-:-:S03]  /*7210*/  FADD R99, R109, R99 ;  /* 0x000000636d637221 */ /* 0x000fc60000000000 */
[C---:B------:R-:W-:Y:S01]  /*7220*/  HMMA.16816.F32 R144, R52.reuse, R16, R144 ;  /* 0x000000103490723c */ /* 0x040fe20000001890 */
[----:B------:R-:W-:Y:S01]  /*7230*/  FMUL R49, R74, 1.4426950216293334961 ;  /* 0x3fb8aa3b4a317820 */ /* 0x000fe20000400000 */
[----:B-1----:R-:W-:Y:S01]  /*7240*/  F2FP.PACK_AB R20, R68, R96 ;  /* 0x000000604414723e */ /* 0x002fe200000000ff */
[----:B------:R-:W-:Y:S01]  /*7250*/  FFMA R83, R83, c[0x0][0x188], -R10 ;  /* 0x0000620053537a23 */ /* 0x000fe2000000080a */
[----:B------:R-:W1:Y:S01]  /*7260*/  MUFU.EX2 R25, R25 ;  /* 0x0000001900197308 */ /* 0x000e620000000800 */
[----:B------:R-:W-:Y:S01]  /*7270*/  FADD R27, R101, R27 ;  /* 0x0000001b651b7221 */ /* 0x000fe20000000000 */
[----:B------:R-:W-:Y:S01]  /*7280*/  LDSM.16.M88.4 R160, [R171+0x2080] ;  /* 0x00208000aba0783b */ /* 0x000fe20000000200 */
[----:B------:R-:W-:Y:S01]  /*7290*/  FADD R99, R72, R99 ;  /* 0x0000006348637221 */ /* 0x000fe20000000000 */
[----:B---3--:R-:W-:Y:S01]  /*72a0*/  HMMA.16816.F32 R148, R52, R64, R148 ;  /* 0x000000403494723c */ /* 0x008fe20000001894 */
[----:B------:R-:W-:Y:S01]  /*72b0*/  FMUL R75, R75, 1.4426950216293334961 ;  /* 0x3fb8aa3b4b4b7820 */ /* 0x000fe20000400000 */
[----:B0-----:R-:W-:Y:S01]  /*72c0*/  F2FP.PACK_AB R21, R45, R44 ;  /* 0x0000002c2d15723e */ /* 0x001fe200000000ff */
[----:B------:R-:W-:Y:S01]  /*72d0*/  FADD R27, R96, R27 ;  /* 0x0000001b601b7221 */ /* 0x000fe20000000000 */
[----:B------:R-:W0:Y:S01]  /*72e0*/  MUFU.EX2 R49, R49 ;  /* 0x0000003100317308 */ /* 0x000e220000000800 */
[----:B------:R-:W-:Y:S01]  /*72f0*/  FADD R99, R44, R99 ;  /* 0x000000632c637221 */ /* 0x000fe20000000000 */
[----:B------:R-:W-:Y:S01]  /*7300*/  LDSM.16.M88.4 R100, [R171+0x80] ;  /* 0x00008000ab64783b */ /* 0x000fe20000000200 */
[----:B------:R-:W-:-:S02]  /*7310*/  FMUL R53, R78, 1.4426950216293334961 ;  /* 0x3fb8aa3b4e357820 */ /* 0x000fc40000400000 */
[----:B------:R-:W-:Y:S01]  /*7320*/  FADD R27, R68, R27 ;  /* 0x0000001b441b7221 */ /* 0x000fe20000000000 */
[----:B------:R-:W-:Y:S01]  /*7330*/  LDSM.16.M88.4 R108, [R171+0x880] ;  /* 0x00088000ab6c783b */ /* 0x000fe20000000200 */
[----:B------:R-:W-:Y:S01]  /*7340*/  FADD R99, R45, R99 ;  /* 0x000000632d637221 */ /* 0x000fe20000000000 */
[----:B------:R-:W3:Y:S01]  /*7350*/  MUFU.EX2 R51, R75 ;  /* 0x0000004b00337308 */ /* 0x000ee20000000800 */
[----:B------:R-:W-:Y:S01]  /*7360*/  FMUL R55, R79, 1.4426950216293334961 ;  /* 0x3fb8aa3b4f377820 */ /* 0x000fe20000400000 */
[----:B------:R-:W-:Y:S01]  /*7370*/  LDSM.16.M88.4 R152, [R171+0x3880] ;  /* 0x00388000ab98783b */ /* 0x000fe20000000200 */
[----:B------:R-:W-:Y:S02]  /*7380*/  FADD R69, R69, R27 ;  /* 0x0000001b45457221 */ /* 0x000fe40000000000 */
[----:B--2---:R-:W-:Y:S01]  /*7390*/  FADD R99, R24, R99 ;  /* 0x0000006318637221 */ /* 0x004fe20000000000 */
[----:B-1----:R-:W-:Y:S02]  /*73a0*/  F2FP.PACK_AB R23, R25, R24 ;  /* 0x000000181917723e */ /* 0x002fe400000000ff */
[----:B------:R-:W1:Y:S01]  /*73b0*/  MUFU.EX2 R53, R53 ;  /* 0x0000003500357308 */ /* 0x000e620000000800 */
[----:B------:R-:W-:-:S02]  /*73c0*/  FMUL R40, R40, 1.4426950216293334961 ;  /* 0x3fb8aa3b28287820 */ /* 0x000fc40000400000 */
[----:B------:R-:W-:Y:S02]  /*73d0*/  FMUL R17, R82, 1.4426950216293334961 ;  /* 0x3fb8aa3b52117820 */ /* 0x000fe40000400000 */
[--C-:B------:R-:W-:Y:S02]  /*73e0*/  FFMA R81, R81, c[0x0][0x188], -R8.reuse ;  /* 0x0000620051517a23 */ /* 0x100fe40000000808 */
[----:B------:R-:W-:Y:S01]  /*73f0*/  FADD R97, R97, R69 ;  /* 0x0000004561617221 */ /* 0x000fe20000000000 */
[----:B------:R-:W2:Y:S01]  /*7400*/  MUFU.EX2 R55, R55 ;  /* 0x0000003700377308 */ /* 0x000ea20000000800 */
[----:B------:R-:W-:Y:S02]  /*7410*/  FADD R25, R25, R99 ;  /* 0x0000006319197221 */ /* 0x000fe40000000000 */
[----:B------:R-:W-:Y:S02]  /*7420*/  FFMA R84, R84, c[0x0][0x188], -R8 ;  /* 0x0000620054547a23 */ /* 0x000fe40000000808 */
[----:B------:R-:W-:-:S02]  /*7430*/  FFMA R86, R86, c[0x0][0x188], -R10 ;  /* 0x0000620056567a23 */ /* 0x000fc4000000080a */
[----:B------:R-:W-:Y:S01]  /*7440*/  FMUL R54, R83, 1.4426950216293334961 ;  /* 0x3fb8aa3b53367820 */ /* 0x000fe20000400000 */
[----:B------:R-:W4:Y:S01]  /*7450*/  MUFU.EX2 R40, R40 ;  /* 0x0000002800287308 */ /* 0x000f220000000800 */
[----:B------:R-:W-:Y:S01]  /*7460*/  FMUL R81, R81, 1.4426950216293334961 ;  /* 0x3fb8aa3b51517820 */ /* 0x000fe20000400000 */
[----:B------:R-:W-:Y:S01]  /*7470*/  HMMA.16816.F32 R104, R20, R42, R104 ;  /* 0x0000002a1468723c */ /* 0x000fe20000001868 */
[----:B------:R-:W-:Y:S02]  /*7480*/  FADD R48, R73, R97 ;  /* 0x0000006149307221 */ /* 0x000fe40000000000 */
[----:B0-----:R-:W-:-:S03]  /*7490*/  FADD R25, R49, R25 ;  /* 0x0000001931197221 */ /* 0x001fc60000000000 */
[----:B------:R-:W0:Y:S01]  /*74a0*/  MUFU.EX2 R17, R17 ;  /* 0x0000001100117308 */ /* 0x000e220000000800 */
[----:B------:R-:W-:Y:S02]  /*74b0*/  FFMA R85, R85, c[0x0][0x188], -R8 ;  /* 0x0000620055557a23 */ /* 0x000fe40000000808 */
[----:B------:R-:W-:Y:S02]  /*74c0*/  FMUL R41, R84, 1.4426950216293334961 ;  /* 0x3fb8aa3b54297820 */ /* 0x000fe40000400000 */
[----:B------:R-:W-:Y:S02]  /*74d0*/  FFMA R87, R87, c[0x0][0x188], -R10 ;  /* 0x0000620057577a23 */ /* 0x000fe4000000080a */
[----:B------:R-:W-:Y:S01]  /*74e0*/  FMUL R42, R86, 1.4426950216293334961 ;  /* 0x3fb8aa3b562a7820 */ /* 0x000fe20000400000 */
[----:B------:R-:W5:Y:S01]  /*74f0*/  MUFU.EX2 R16, R81 ;  /* 0x0000005100107308 */ /* 0x000f620000000800 */
[----:B------:R-:W-:Y:S02]  /*7500*/  FADD R48, R76, R48 ;  /* 0x000000304c307221 */ /* 0x000fe40000000000 */
[----:B---3--:R-:W-:-:S02]  /*7510*/  FADD R50, R51, R25 ;  /* 0x0000001933327221 */ /* 0x008fc40000000000 */
[----:B------:R-:W-:Y:S01]  /*7520*/  FMUL R52, R85, 1.4426950216293334961 ;  /* 0x3fb8aa3b55347820 */ /* 0x000fe20000400000 */
[----:B------:R-:W-:Y:S02]  /*7530*/  HMMA.16816.F32 R144, R20, R18, R144 ;  /* 0x000000121490723c */ /* 0x000fe40000001890 */
[----:B------:R-:W3:Y:S01]  /*7540*/  MUFU.EX2 R54, R54 ;  /* 0x0000003600367308 */ /* 0x000ee20000000800 */
[----:B------:R-:W-:Y:S01]  /*7550*/  FMUL R43, R87, 1.4426950216293334961 ;  /* 0x3fb8aa3b572b7820 */ /* 0x000fe20000400000 */
[----:B------:R-:W-:Y:S01]  /*7560*/  LDSM.16.M88.4 R24, [R171+0x3080] ;  /* 0x00308000ab18783b */ /* 0x000fe20000000200 */
[----:B------:R-:W-:Y:S02]  /*7570*/  FADD R48, R77, R48 ;  /* 0x000000304d307221 */ /* 0x000fe40000000000 */
[----:B-1----:R-:W-:-:S03]  /*7580*/  FADD R50, R53, R50 ;  /* 0x0000003235327221 */ /* 0x002fc60000000000 */
[----:B------:R-:W1:Y:S01]  /*7590*/  MUFU.EX2 R41, R41 ;  /* 0x0000002900297308 */ /* 0x000e620000000800 */
[----:B------:R-:W-:Y:S02]  /*75a0*/  FADD R48, R3, R48 ;  /* 0x0000003003307221 */ /* 0x000fe40000000000 */
[----:B--2---:R-:W-:-:S05]  /*75b0*/  FADD R50, R55, R50 ;  /* 0x0000003237327221 */ /* 0x004fca0000000000 */
[----:B------:R-:W2:Y:S01]  /*75c0*/  MUFU.EX2 R42, R42 ;  /* 0x0000002a002a7308 */ /* 0x000ea20000000800 */
[----:B----4-:R-:W-:Y:S02]  /*75d0*/  FADD R48, R40, R48 ;  /* 0x0000003028307221 */ /* 0x010fe40000000000 */
[----:B0-----:R-:W-:-:S05]  /*75e0*/  FADD R50, R17, R50 ;  /* 0x0000003211327221 */ /* 0x001fca0000000000 */
[----:B------:R-:W-:Y:S08]  /*75f0*/  MUFU.EX2 R52, R52 ;  /* 0x0000003400347308 */ /* 0x000ff00000000800 */
[----:B------:R-:W0:Y:S01]  /*7600*/  MUFU.EX2 R43, R43 ;  /* 0x0000002b002b7308 */ /* 0x000e220000000800 */
[----:B------:R-:W-:Y:S01]  /*7610*/  HMMA.16816.F32 R112, R20, R46, R112 ;  /* 0x0000002e1470723c */ /* 0x000fe20000001870 */
[----:B-----5:R-:W-:Y:S01]  /*7620*/  FADD R19, R16, R48 ;  /* 0x0000003010137221 */ /* 0x020fe20000000000 */
[----:B------:R-:W-:Y:S01]  /*7630*/  LDSM.16.M88.4 R44, [R171+0x1880] ;  /* 0x00188000ab2c783b */ /* 0x000fe20000000200 */
[----:B---3--:R-:W-:-:S05]  /*7640*/  FADD R18, R54, R50 ;  /* 0x0000003236127221 */ /* 0x008fca0000000000 */
[----:B------:R-:W-:Y:S01]  /*7650*/  HMMA.16816.F32 R92, R20, R94, R140 ;  /* 0x0000005e145c723c */ /* 0x000fe2000000188c */
[----:B------:R-:W-:Y:S01]  /*7660*/  LDSM.16.M88.4 R140, [R171+0x2880] ;  /* 0x00288000ab8c783b */ /* 0x000fe20000000200 */
[----:B-1----:R-:W-:Y:S02]  /*7670*/  FADD R19, R41, R19 ;  /* 0x0000001329137221 */ /* 0x002fe40000000000 */
[----:B--2---:R-:W-:Y:S01]  /*7680*/  FADD R18, R42, R18 ;  /* 0x000000122a127221 */ /* 0x004fe20000000000 */
[----:B------:R-:W-:-:S03]  /*7690*/  F2FP.PACK_AB R50, R3, R77 ;  /* 0x0000004d0332723e */ /* 0x000fc600000000ff */
[----:B------:R-:W-:Y:S01]  /*76a0*/  HMMA.16816.F32 R120, R20, R58, R120 ;  /* 0x0000003a1478723c */ /* 0x000fe20000001878 */
[----:B0-----:R-:W-:-:S07]  /*76b0*/  FADD R3, R43, R18 ;  /* 0x000000122b037221 */ /* 0x001fce0000000000 */
[C---:B------:R-:W-:Y:S08]  /*76c0*/  HMMA.16816.F32 R128, R20.reuse, R62, R128 ;  /* 0x0000003e1480723c */ /* 0x040ff00000001880 */
[C---:B------:R-:W-:Y:S08]  /*76d0*/  HMMA.16816.F32 R136, R20.reuse, R90, R136 ;  /* 0x0000005a1488723c */ /* 0x040ff00000001888 */
[----:B------:R-:W-:Y:S01]  /*76e0*/  HMMA.16816.F32 R148, R20, R66, R148 ;  /* 0x000000421494723c */ /* 0x000fe20000001894 */
[----:B------:R-:W0:Y:S06]  /*76f0*/  SHFL.BFLY PT, R22, R3, 0x2, 0x1f ;  /* 0x0c401f0003167f89 */ /* 0x000e2c00000e0000 */
[----:B------:R-:W-:-:S05]  /*7700*/  FADD R20, R52, R19 ;  /* 0x0000001334147221 */ /* 0x000fca0000000000 */
[----:B------:R-:W1:Y:S01]  /*7710*/  SHFL.BFLY PT, R21, R20, 0x2, 0x1f ;  /* 0x0c401f0014157f89 */ /* 0x000e6200000e0000 */
[----:B------:R-:W-:Y:S02]  /*7720*/  F2FP.PACK_AB R49, R51, R49 ;  /* 0x000000313331723e */ /* 0x000fe400000000ff */
[----:B------:R-:W-:Y:S02]  /*7730*/  F2FP.PACK_AB R48, R76, R73 ;  /* 0x000000494c30723e */ /* 0x000fe400000000ff */
[----:B------:R-:W-:Y:S01]  /*7740*/  F2FP.PACK_AB R51, R55, R53 ;  /* 0x000000353733723e */ /* 0x000fe200000000ff */
[----:B0-----:R-:W-:-:S06]  /*7750*/  FADD R22, R3, R22 ;  /* 0x0000001603167221 */ /* 0x001fcc0000000000 */
[----:B------:R-:W-:Y:S01]  /*7760*/  HMMA.16816.F32 R104, R48, R100, R104 ;  /* 0x000000643068723c */ /* 0x000fe20000001868 */
[----:B-1----:R-:W-:-:S07]  /*7770*/  FADD R21, R20, R21 ;  /* 0x0000001514157221 */ /* 0x002fce0000000000 */
[C---:B------:R-:W-:Y:S01]  /*7780*/  HMMA.16816.F32 R112, R48.reuse, R108, R112 ;  /* 0x0000006c3070723c */ /* 0x040fe20000001870 */
[----:B------:R-:W-:Y:S04]  /*7790*/  SHFL.BFLY PT, R20, R22, 0x1, 0x1f ;  /* 0x0c201f0016147f89 */ /* 0x000fe800000e0000 */
[----:B------:R-:W0:Y:S03]  /*77a0*/  SHFL.BFLY PT, R3, R21, 0x1, 0x1f ;  /* 0x0c201f0015037f89 */ /* 0x000e2600000e0000 */
[C---:B------:R-:W-:Y:S08]  /*77b0*/  HMMA.16816.F32 R120, R48.reuse, R116, R120 ;  /* 0x000000743078723c */ /* 0x040ff00000001878 */
[C---:B------:R-:W-:Y:S08]  /*77c0*/  HMMA.16816.F32 R128, R48.reuse, R44, R128 ;  /* 0x0000002c3080723c */ /* 0x040ff00000001880 */
[C---:B------:R-:W-:Y:S08]  /*77d0*/  HMMA.16816.F32 R136, R48.reuse, R160, R136 ;  /* 0x000000a03088723c */ /* 0x040ff00000001888 */
[C---:B------:R-:W-:Y:S08]  /*77e0*/  HMMA.16816.F32 R92, R48.reuse, R140, R92 ;  /* 0x0000008c305c723c */ /* 0x040ff0000000185c */
[C---:B------:R-:W-:Y:S08]  /*77f0*/  HMMA.16816.F32 R144, R48.reuse, R24, R144 ;  /* 0x000000183090723c */ /* 0x040ff00000001890 */
[----:B------:R-:W-:Y:S01]  /*7800*/  HMMA.16816.F32 R148, R48, R152, R148 ;  /* 0x000000983094723c */ /* 0x000fe20000001894 */
[----:B------:R-:W-:-:S02]  /*7810*/  IADD3 R4, R4, 0x80, RZ ;  /* 0x0000008004047810 */ /* 0x000fc40007ffe0ff */
[----:B------:R-:W-:Y:S02]  /*7820*/  F2FP.PACK_AB R16, R16, R40 ;  /* 0x000000281010723e */ /* 0x000fe400000000ff */
[----:B------:R-:W-:Y:S02]  /*7830*/  ISETP.GE.AND P0, PT, R4, c[0x0][0x1d0], PT ;  /* 0x0000740004007a0c */ /* 0x000fe40003f06270 */
[----:B------:R-:W-:Y:S02]  /*7840*/  F2FP.PACK_AB R17, R54, R17 ;  /* 0x000000113611723e */ /* 0x000fe400000000ff */
[----:B------:R-:W-:Y:S02]  /*7850*/  F2FP.PACK_AB R18, R52, R41 ;  /* 0x000000293412723e */ /* 0x000fe400000000ff */
[----:B------:R-:W-:Y:S01]  /*7860*/  F2FP.PACK_AB R19, R43, R42 ;  /* 0x0000002a2b13723e */ /* 0x000fe200000000ff */
[----:B0-----:R-:W-:Y:S02]  /*7870*/  FADD R3, R21, R3 ;  /* 0x0000000315037221 */ /* 0x001fe40000000000 */
[----:B------:R-:W-:-:S04]  /*7880*/  FADD R20, R22, R20 ;  /* 0x0000001416147221 */ /* 0x000fc80000000000 */
[----:B------:R-:W-:Y:S01]  /*7890*/  HMMA.16816.F32 R100, R16, R102, R104 ;  /* 0x000000661064723c */ /* 0x000fe20000001868 */
[----:B------:R-:W-:Y:S02]  /*78a0*/  FFMA R5, R15, R5, R3 ;  /* 0x000000050f057223 */ /* 0x000fe40000000003 */
[----:B------:R-:W-:-:S05]  /*78b0*/  FFMA R14, R13, R14, R20 ;  /* 0x0000000e0d0e7223 */ /* 0x000fca0000000014 */
[----:B------:R-:W-:Y:S01]  /*78c0*/  HMMA.16816.F32 R108, R16, R110, R112 ;  /* 0x0000006e106c723c */ /* 0x000fe20000001870 */
[----:B------:R-:W-:Y:S01]  /*78d0*/  IMAD.MOV.U32 R15, RZ, RZ, R8 ;  /* 0x000000ffff0f7224 */ /* 0x000fe200078e0008 */
[----:B------:R-:W-:-:S06]  /*78e0*/  MOV R13, R10 ;  /* 0x0000000a000d7202 */ /* 0x000fcc0000000f00 */
[C---:B------:R-:W-:Y:S08]  /*78f0*/  HMMA.16816.F32 R116, R16.reuse, R118, R120 ;  /* 0x000000761074723c */ /* 0x040ff00000001878 */
[C---:B------:R-:W-:Y:S08]  /*7900*/  HMMA.16816.F32 R128, R16.reuse, R46, R128 ;  /* 0x0000002e1080723c */ /* 0x040ff00000001880 */
[C---:B------:R-:W-:Y:S08]  /*7910*/  HMMA.16816.F32 R160, R16.reuse, R162, R136 ;  /* 0x000000a210a0723c */ /* 0x040ff00000001888 */
[C---:B------:R-:W-:Y:S08]  /*7920*/  HMMA.16816.F32 R140, R16.reuse, R142, R92 ;  /* 0x0000008e108c723c */ /* 0x040ff0000000185c */
[C---:B------:R-:W-:Y:S08]  /*7930*/  HMMA.16816.F32 R144, R16.reuse, R26, R144 ;  /* 0x0000001a1090723c */ /* 0x040ff00000001890 */
[----:B------:R-:W-:Y:S07]  /*7940*/  HMMA.16816.F32 R152, R16, R154, R148 ;  /* 0x0000009a1098723c */ /* 0x000fee0000001894 */
[----:B------:R-:W-:-:S05]  /*7950*/  MOV R16, 0x80 ;  /* 0x0000008000107802 */ /* 0x000fca0000000f00 */
[C---:B------:R-:W-:Y:S02]  /*7960*/  IMAD R2, R16.reuse, c[0x0][0x1b4], R2 ;  /* 0x00006d0010027a24 */ /* 0x040fe400078e0202 */
[----:B------:R-:W-:Y:S01]  /*7970*/  IMAD R9, R16, c[0x0][0x1a4], R9 ;  /* 0x0000690010097a24 */ /* 0x000fe200078e0209 */
[----:B------:R-:W-:Y:S01]  /*7980*/  @P0 CALL.REL.NOINC `(.L_x_1) ;  /* 0x0000001000000944 */ /* 0x000fe20003c00000 */
[----:B------:R-:W-:Y:S05]  /*7990*/  BRA `(.L_x_2) ;  /* 0xffffb70000007947 */ /* 0x000fea000383ffff */
.L_x_1:
[----:B------:R-:W-:Y:S01]  /*79a0*/  MOV R3, R8 ;  /* 0x0000000800037202 */ /* 0x000fe20000000f00 */
[----:B------:R-:W-:-:S03]  /*79b0*/  IMAD.MOV.U32 R2, RZ, RZ, R10 ;  /* 0x000000ffff027224 */ /* 0x000fc600078e000a */
.L_x_0:
[----:B------:R-:W0:Y:S01]  /*79c0*/  S2R R90, SR_TID.X ;  /* 0x00000000005a7919 */ /* 0x000e220000002100 */
[----:B-1----:R-:W-:Y:S01]  /*79d0*/  MOV R15, R5 ;  /* 0x00000005000f7202 */ /* 0x002fe20000000f00 */
[C---:B------:R-:W-:Y:S01]  /*79e0*/  FMUL R5, R14.reuse, 8388608 ;  /* 0x4b0000000e057820 */ /* 0x040fe20000400000 */
[C---:B------:R-:W-:Y:S01]  /*79f0*/  FSETP.GEU.AND P3, PT, R14.reuse, 1.175494350822287508e-38, PT ;  /* 0x008000000e00780b */ /* 0x040fe20003f6e000 */
[----:B------:R-:W1:Y:S01]  /*7a00*/  S2R R89, SR_CTAID.Y ;  /* 0x0000000000597919 */ /* 0x000e620000002600 */
[C---:B------:R-:W-:Y:S01]  /*7a10*/  FSETP.GEU.AND P2, PT, R15.reuse, 1.175494350822287508e-38, PT ;  /* 0x008000000f00780b */ /* 0x040fe20003f4e000 */
[----:B------:R-:W-:Y:S01]  /*7a20*/  FMUL R0, R15, 8388608 ;  /* 0x4b0000000f007820 */ /* 0x000fe20000400000 */
[----:B------:R-:W-:Y:S01]  /*7a30*/  FSEL R57, R5, R14, !P3 ;  /* 0x0000000e05397208 */ /* 0x000fe20005800000 */
[----:B------:R-:W2:Y:S01]  /*7a40*/  S2R R87, SR_CTAID.X ;  /* 0x0000000000577919 */ /* 0x000ea20000002500 */
[----:B------:R-:W-:-:S02]  /*7a50*/  FSETP.GT.AND P1, PT, |R14|, 8.50705917302346158658e+37, PT ;  /* 0x7e8000000e00780b */ /* 0x000fc40003f24200 */
[----:B------:R-:W-:Y:S01]  /*7a60*/  FSEL R58, R0, R15, !P2 ;  /* 0x0000000f003a7208 */ /* 0x000fe20005000000 */
[----:B------:R-:W3:Y:S01]  /*7a70*/  S2R R16, SR_TID.X ;  /* 0x0000000000107919 */ /* 0x000ee20000002100 */
[----:B------:R-:W-:-:S03]  /*7a80*/  MOV R86, c[0x0][0x1c8] ;  /* 0x0000720000567a02 */ /* 0x000fc60000000f00 */
[----:B------:R-:W4:Y:S04]  /*7a90*/  S2R R54, SR_TID.X ;  /* 0x0000000000367919 */ /* 0x000f280000002100 */
[----:B------:R-:W-:Y:S02]  /*7aa0*/  BAR.SYNC.DEFER_BLOCKING 0x0 ;  /* 0x0000000000007b1d */ /* 0x000fe40000010000 */
[----:B------:R-:W-:Y:S02]  /*7ab0*/  @P1 FMUL R155, R155, 0.25 ;  /* 0x3e8000009b9b1820 */ /* 0x000fe40000400000 */
[C---:B0-----:R-:W-:Y:S01]  /*7ac0*/  IMAD.SHL.U32 R13, R90.reuse, 0x4, RZ ;  /* 0x000000045a0d7824 */ /* 0x041fe200078e00ff */
[----:B------:R-:W-:Y:S01]  /*7ad0*/  SHF.L.U32 R11, R90, 0x3, RZ ;  /* 0x000000035a0b7819 */ /* 0x000fe200000006ff */
[----:B------:R-:W-:Y:S01]  /*7ae0*/  @P1 FMUL R154, R154, 0.25 ;  /* 0x3e8000009a9a1820 */ /* 0x000fe20000400000 */
[----:B------:R-:W-:Y:S01]  /*7af0*/  SHF.R.U32.HI R4, RZ, 0x1, R90 ;  /* 0x00000001ff047819 */ /* 0x000fe2000001165a */
[----:B------:R-:W-:Y:S01]  /*7b00*/  @P1 FMUL R147, R147, 0.25 ;  /* 0x3e80000093931820 */ /* 0x000fe20000400000 */
[----:B------:R-:W-:Y:S01]  /*7b10*/  LOP3.LUT R0, R11, 0x38, RZ, 0xc0, !PT ;  /* 0x000000380b007812 */ /* 0x000fe200078ec0ff */
[----:B------:R-:W-:Y:S01]  /*7b20*/  @P1 FMUL R146, R146, 0.25 ;  /* 0x3e80000092921820 */ /* 0x000fe20000400000 */
[----:B------:R-:W-:Y:S01]  /*7b30*/  LOP3.LUT R6, R4, 0x4, RZ, 0xc0, !PT ;  /* 0x0000000404067812 */ /* 0x000fe200078ec0ff */
[----:B------:R-:W-:Y:S01]  /*7b40*/  @P1 FMUL R143, R143, 0.25 ;  /* 0x3e8000008f8f1820 */ /* 0x000fe20000400000 */
[----:B------:R-:W-:Y:S01]  /*7b50*/  LOP3.LUT R7, R13, 0xc0, RZ, 0xc0, !PT ;  /* 0x000000c00d077812 */ /* 0x000fe200078ec0ff */
[----:B------:R-:W-:Y:S01]  /*7b60*/  @P1 FMUL R142, R142, 0.25 ;  /* 0x3e8000008e8e1820 */ /* 0x000fe20000400000 */
[----:B------:R-:W-:Y:S01]  /*7b70*/  IADD3 R4, R58, -0x3f3504f3, RZ ;  /* 0xc0cafb0d3a047810 */ /* 0x000fe20007ffe0ff */
[----:B------:R-:W-:Y:S01]  /*7b80*/  @P1 FMUL R163, R163, 0.25 ;  /* 0x3e800000a3a31820 */ /* 0x000fe20000400000 */
[----:B------:R-:W-:Y:S01]  /*7b90*/  IADD3 R0, R6, R0, R7 ;  /* 0x0000000006007210 */ /* 0x000fe20007ffe007 */
[----:B------:R-:W-:Y:S01]  /*7ba0*/  @P1 FMUL R162, R162, 0.25 ;  /* 0x3e800000a2a21820 */ /* 0x000fe20000400000 */
[----:B------:R-:W-:Y:S01]  /*7bb0*/  SHF.L.U32 R6, R90, 0x8, RZ ;  /* 0x000000085a067819 */ /* 0x000fe200000006ff */
[----:B------:R-:W-:Y:S01]  /*7bc0*/  @P1 FMUL R131, R131, 0.25 ;  /* 0x3e80000083831820 */ /* 0x000fe20000400000 */
[----:B------:R-:W-:Y:S01]  /*7bd0*/  LOP3.LUT R5, R4, 0xff800000, RZ, 0xc0, !PT ;  /* 0xff80000004057812 */ /* 0x000fe200078ec0ff */
[----:B------:R-:W-:Y:S01]  /*7be0*/  @P1 FMUL R130, R130, 0.25 ;  /* 0x3e80000082821820 */ /* 0x000fe20000400000 */
[----:B------:R-:W-:Y:S01]  /*7bf0*/  IADD3 R4, R57, -0x3f3504f3, RZ ;  /* 0xc0cafb0d39047810 */ /* 0x000fe20007ffe0ff */
[----:B------:R-:W-:Y:S01]  /*7c00*/  @P1 FMUL R119, R119, 0.25 ;  /* 0x3e80000077771820 */ /* 0x000fe20000400000 */
[----:B------:R-:W-:Y:S01]  /*7c10*/  LOP3.LUT R88, R90, 0x3f, RZ, 0xc0, !PT ;  /* 0x0000003f5a587812 */ /* 0x000fe200078ec0ff */
[----:B------:R-:W-:Y:S01]  /*7c20*/  @P1 FMUL R118, R118, 0.25 ;  /* 0x3e80000076761820 */ /* 0x000fe20000400000 */
[----:B------:R-:W-:Y:S01]  /*7c30*/  LOP3.LUT R9, R6, 0x1800, RZ, 0xc0, !PT ;  /* 0x0000180006097812 */ /* 0x000fe200078ec0ff */
[----:B-1----:R-:W-:Y:S01]  /*7c40*/  IMAD R6, R89, c[0x0][0x1c0], RZ ;  /* 0x0000700059067a24 */ /* 0x002fe200078e02ff */
[----:B------:R-:W-:Y:S01]  /*7c50*/  SHF.L.U32 R12, R90, 0x5, RZ ;  /* 0x000000055a0c7819 */ /* 0x000fe200000006ff */
[----:B------:R-:W-:Y:S01]  /*7c60*/  @P1 FMUL R111, R111, 0.25 ;  /* 0x3e8000006f6f1820 */ /* 0x000fe20000400000 */
[----:B--2---:R-:W-:Y:S01]  /*7c70*/  LEA R87, R87, R88, 0x6 ;  /* 0x0000005857577211 */ /* 0x004fe200078e30ff */
[----:B------:R-:W-:Y:S01]  /*7c80*/  IMAD.SHL.U32 R20, R6, 0x2, RZ ;  /* 0x0000000206147824 */ /* 0x000fe200078e00ff */
[----:B------:R-:W-:Y:S01]  /*7c90*/  LOP3.LUT R8, R4, 0xff800000, RZ, 0xc0, !PT ;  /* 0xff80000004087812 */ /* 0x000fe200078ec0ff */
[----:B------:R-:W-:Y:S01]  /*7ca0*/  IMAD.HI R21, R6, 0x2, RZ ;  /* 0x0000000206157827 */ /* 0x000fe200078e02ff */
[----:B------:R-:W-:Y:S01]  /*7cb0*/  LOP3.LUT R12, R9, 0x60, R12, 0xf8, !PT ;  /* 0x00000060090c7812 */ /* 0x000fe200078ef80c */
[----:B------:R-:W-:Y:S01]  /*7cc0*/  I2F R7, R5 ;  /* 0x0000000500077306 */ /* 0x000fe20000201400 */
[----:B------:R-:W-:Y:S01]  /*7cd0*/  FSEL R6, RZ, -23, P3 ;  /* 0xc1b80000ff067808 */ /* 0x000fe20001800000 */
[----:B------:R-:W-:Y:S01]  /*7ce0*/  IMAD R10, R87, c[0x0][0x1c4], RZ ;  /* 0x00007100570a7a24 */ /* 0x000fe200078e02ff */
[C---:B------:R-:W-:Y:S01]  /*7cf0*/  FSETP.GEU.AND P3, PT, |R14|.reuse, 1.175494350822287508e-38, PT ;  /* 0x008000000e00780b */ /* 0x040fe20003f6e200 */
[----:B------:R-:W-:Y:S01]  /*7d00*/  @P1 FMUL R14, R14, 0.25 ;  /* 0x3e8000000e0e1820 */ /* 0x000fe20000400000 */
[----:B------:R-:W-:Y:S01]  /*7d10*/  LOP3.LUT R4, R11, 0x300, RZ, 0xc0, !PT ;  /* 0x000003000b047812 */ /* 0x000fe200078ec0ff */
[----:B------:R-:W-:Y:S01]  /*7d20*/  @P1 FMUL R110, R110, 0.25 ;  /* 0x3e8000006e6e1820 */ /* 0x000fe20000400000 */
[----:B------:R-:W-:Y:S01]  /*7d30*/  SHF.L.U32 R11, R10, 0x1, RZ ;  /* 0x000000010a0b7819 */ /* 0x000fe200000006ff */
[----:B------:R-:W0:Y:S01]  /*7d40*/  I2F R9, R8 ;  /* 0x0000000800097306 */ /* 0x000e220000201400 */
[----:B------:R-:W-:Y:S01]  /*7d50*/  LOP3.LUT R13, R4, 0x70, R13, 0xf8, !PT ;  /* 0x00000070040d7812 */ /* 0x000fe200078ef80d */
[----:B------:R-:W-:Y:S01]  /*7d60*/  @P1 FMUL R103, R103, 0.25 ;  /* 0x3e80000067671820 */ /* 0x000fe20000400000 */
[----:B------:R-:W-:Y:S01]  /*7d70*/  SHF.L.U32 R4, R90, 0xa, RZ ;  /* 0x0000000a5a047819 */ /* 0x000fe200000006ff */
[----:B------:R-:W-:Y:S01]  /*7d80*/  @P1 FMUL R102, R102, 0.25 ;  /* 0x3e80000066661820 */ /* 0x000fe20000400000 */
[----:B------:R-:W-:Y:S01]  /*7d90*/  IADD3 R20, P4, P5, R11, c[0x0][0x178], R20 ;  /* 0x00005e000b147a10 */ /* 0x000fe20007d9e014 */
[----:B------:R-:W-:Y:S01]  /*7da0*/  IMAD.HI R10, R10, 0x2, RZ ;  /* 0x000000020a0a7827 */ /* 0x000fe200078e02ff */
[----:B------:R-:W-:-:S02]  /*7db0*/  LOP3.LUT R11, R4, 0x1800, RZ, 0xc0, !PT ;  /* 0x00001800040b7812 */ /* 0x000fc400078ec0ff */
[----:B------:R-:W-:Y:S01]  /*7dc0*/  FSEL R4, RZ, -23, P2 ;  /* 0xc1b80000ff047808 */ /* 0x000fe20001000000 */
[----:B------:R-:W-:Y:S01]  /*7dd0*/  @!P3 FMUL R14, R14, 16777216 ;  /* 0x4b8000000e0eb820 */ /* 0x000fe20000400000 */
[----:B------:R-:W-:Y:S01]  /*7de0*/  FSETP.GT.AND P2, PT, |R15|, 8.50705917302346158658e+37, PT ;  /* 0x7e8000000f00780b */ /* 0x000fe20003f44200 */
[----:B------:R-:W-:Y:S01]  /*7df0*/  @!P3 FMUL R155, R155, 16777216 ;  /* 0x4b8000009b9bb820 */ /* 0x000fe20000400000 */
[----:B------:R-:W-:Y:S01]  /*7e00*/  FSETP.GEU.AND P1, PT, |R15|, 1.175494350822287508e-38, PT ;  /* 0x008000000f00780b */ /* 0x000fe20003f2e200 */
[----:B------:R-:W-:Y:S01]  /*7e10*/  @!P3 FMUL R154, R154, 16777216 ;  /* 0x4b8000009a9ab820 */ /* 0x000fe20000400000 */
[----:B---3--:R-:W-:Y:S01]  /*7e20*/  LOP3.LUT R16, R16, 0x7f, RZ, 0xc0, !PT ;  /* 0x0000007f10107812 */ /* 0x008fe200078ec0ff */
[----:B0-----:R-:W-:Y:S01]  /*7e30*/  FFMA.FTZ R9, R9, 1.1920928955078125e-07, R6 ;  /* 0x3400000009097823 */ /* 0x001fe20000010006 */
[----:B------:R-:W-:Y:S01]  /*7e40*/  LOP3.LUT R43, R12, R13, RZ, 0x3c, !PT ;  /* 0x0000000d0c2b7212 */ /* 0x000fe200078e3cff */
[----:B------:R-:W0:Y:S01]  /*7e50*/  MUFU.RCP R6, R14 ;  /* 0x0000000e00067308 */ /* 0x000e220000001000 */
[----:B------:R-:W-:Y:S01]  /*7e60*/  @!P3 FMUL R147, R147, 16777216 ;  /* 0x4b8000009393b820 */ /* 0x000fe20000400000 */
[----:B------:R-:W-:Y:S01]  /*7e70*/  LEA R56, R16, R11, 0x4 ;  /* 0x0000000b10387211 */ /* 0x000fe200078e20ff */
[----:B------:R-:W-:Y:S01]  /*7e80*/  @!P3 FMUL R146, R146, 16777216 ;  /* 0x4b8000009292b820 */ /* 0x000fe20000400000 */
[----:B------:R-:W-:Y:S01]  /*7e90*/  IADD3.X R21, R10, c[0x0][0x17c], R21, P4, P5 ;  /* 0x00005f000a157a10 */ /* 0x000fe200027ea415 */
[----:B------:R-:W-:Y:S01]  /*7ea0*/  @!P3 FMUL R143, R143, 16777216 ;  /* 0x4b8000008f8fb820 */ /* 0x000fe20000400000 */
[----:B----4-:R-:W-:Y:S01]  /*7eb0*/  SHF.R.U32.HI R54, RZ, 0x6, R54 ;  /* 0x00000006ff367819 */ /* 0x010fe20000011636 */
[----:B------:R-:W-:Y:S01]  /*7ec0*/  @P2 FMUL R15, R15, 0.25 ;  /* 0x3e8000000f0f2820 */ /* 0x000fe20000400000 */
[----:B------:R-:W-:Y:S01]  /*7ed0*/  IADD3 R8, R57, -R8, RZ ;  /* 0x8000000839087210 */ /* 0x000fe20007ffe0ff */
[----:B------:R-:W-:Y:S01]  /*7ee0*/  @!P3 FMUL R142, R142, 16777216 ;  /* 0x4b8000008e8eb820 */ /* 0x000fe20000400000 */
[----:B------:R-:W-:Y:S01]  /*7ef0*/  SGXT.U32 R54, R54, 0x1 ;  /* 0x000000013636781a */ /* 0x000fe20000000000 */
[----:B------:R-:W-:Y:S01]  /*7f00*/  @!P3 FMUL R163, R163, 16777216 ;  /* 0x4b800000a3a3b820 */ /* 0x000fe20000400000 */
[----:B------:R-:W-:Y:S01]  /*7f10*/  SHF.L.U32 R88, R90, 0x1, RZ ;  /* 0x000000015a587819 */ /* 0x000fe200000006ff */
[----:B------:R-:W-:Y:S01]  /*7f20*/  @!P3 FMUL R162, R162, 16777216 ;  /* 0x4b800000a2a2b820 */ /* 0x000fe20000400000 */
[----:B------:R-:W-:Y:S01]  /*7f30*/  LOP3.LUT P0, RZ, R90, 0x40, RZ, 0xc0, !PT ;  /* 0x000000405aff7812 */ /* 0x000fe2000780c0ff */
[----:B------:R-:W-:-:S02]  /*7f40*/  @!P3 FMUL R131, R131, 16777216 ;  /* 0x4b8000008383b820 */ /* 0x000fc40000400000 */
[----:B------:R-:W-:Y:S02]  /*7f50*/  @!P3 FMUL R130, R130, 16777216 ;  /* 0x4b8000008282b820 */ /* 0x000fe40000400000 */
[----:B------:R-:W-:Y:S02]  /*7f60*/  @!P3 FMUL R119, R119, 16777216 ;  /* 0x4b8000007777b820 */ /* 0x000fe40000400000 */
[----:B------:R-:W-:Y:S02]  /*7f70*/  @!P3 FMUL R118, R118, 16777216 ;  /* 0x4b8000007676b820 */ /* 0x000fe40000400000 */
[----:B------:R-:W-:Y:S02]  /*7f80*/  @!P3 FMUL R111, R111, 16777216 ;  /* 0x4b8000006f6fb820 */ /* 0x000fe40000400000 */
[----:B------:R-:W-:Y:S02]  /*7f90*/  @!P3 FMUL R110, R110, 16777216 ;  /* 0x4b8000006e6eb820 */ /* 0x000fe40000400000 */
[----:B------:R-:W-:-:S02]  /*7fa0*/  @!P3 FMUL R103, R103, 16777216 ;  /* 0x4b8000006767b820 */ /* 0x000fc40000400000 */
[----:B------:R-:W-:Y:S01]  /*7fb0*/  @!P3 FMUL R102, R102, 16777216 ;  /* 0x4b8000006666b820 */ /* 0x000fe20000400000 */
[----:B------:R-:W-:Y:S01]  /*7fc0*/  ISETP.GE.U32.AND P3, PT, R57, 0x7f800000, PT ;  /* 0x7f8000003900780c */ /* 0x000fe20003f66070 */
[----:B------:R-:W-:Y:S02]  /*7fd0*/  @!P1 FMUL R15, R15, 16777216 ;  /* 0x4b8000000f0f9820 */ /* 0x000fe40000400000 */
[C---:B0-----:R-:W-:Y:S02]  /*7fe0*/  FMUL R10, R6.reuse, R155 ;  /* 0x0000009b060a7220 */ /* 0x041fe40000400000 */
[C---:B------:R-:W-:Y:S02]  /*7ff0*/  FMUL R11, R6.reuse, R154 ;  /* 0x0000009a060b7220 */ /* 0x040fe40000400000 */
[C---:B------:R-:W-:Y:S02]  /*8000*/  FMUL R13, R6.reuse, R147 ;  /* 0x00000093060d7220 */ /* 0x040fe40000400000 */
[----:B------:R-:W-:-:S02]  /*8010*/  FMUL R14, R6, R146 ;  /* 0x00000092060e7220 */ /* 0x000fc40000400000 */
[----:B------:R-:W-:Y:S01]  /*8020*/  FMUL R17, R6, R143 ;  /* 0x0000008f06117220 */ /* 0x000fe20000400000 */
[----:B------:R-:W-:Y:S01]  /*8030*/  F2FP.PACK_AB R55, R10, R13 ;  /* 0x0000000d0a37723e */ /* 0x000fe200000000ff */
[C---:B------:R-:W-:Y:S02]  /*8040*/  FMUL R18, R6.reuse, R142 ;  /* 0x0000008e06127220 */ /* 0x040fe40000400000 */
[C---:B------:R-:W-:Y:S02]  /*8050*/  FMUL R24, R6.reuse, R163 ;  /* 0x000000a306187220 */ /* 0x040fe40000400000 */
[C---:B------:R-:W-:Y:S02]  /*8060*/  FMUL R23, R6.reuse, R162 ;  /* 0x000000a206177220 */ /* 0x040fe40000400000 */
[C---:B------:R-:W-:Y:S02]  /*8070*/  FMUL R27, R6.reuse, R131 ;  /* 0x00000083061b7220 */ /* 0x040fe40000400000 */
[----:B------:R-:W-:-:S02]  /*8080*/  FMUL R28, R6, R130 ;  /* 0x00000082061c7220 */ /* 0x000fc40000400000 */
[C---:B------:R-:W-:Y:S02]  /*8090*/  FMUL R32, R6.reuse, R119 ;  /* 0x0000007706207220 */ /* 0x040fe40000400000 */
[C---:B------:R-:W-:Y:S02]  /*80a0*/  FMUL R31, R6.reuse, R118 ;  /* 0x00000076061f7220 */ /* 0x040fe40000400000 */
[C---:B------:R-:W-:Y:S01]  /*80b0*/  FMUL R35, R6.reuse, R111 ;  /* 0x0000006f06237220 */ /* 0x040fe20000400000 */
[----:B------:R-:W-:Y:S01]  /*80c0*/  F2FP.PACK_AB R53, R27, R32 ;  /* 0x000000201b35723e */ /* 0x000fe200000000ff */
[C---:B------:R-:W-:Y:S02]  /*80d0*/  FMUL R36, R6.reuse, R110 ;  /* 0x0000006e06247220 */ /* 0x040fe40000400000 */
[C---:B------:R-:W-:Y:S02]  /*80e0*/  FMUL R40, R6.reuse, R103 ;  /* 0x0000006706287220 */ /* 0x040fe40000400000 */
[----:B------:R-:W-:-:S02]  /*80f0*/  FMUL R39, R6, R102 ;  /* 0x0000006606277220 */ /* 0x000fc40000400000 */
[----:B------:R-:W0:Y:S01]  /*8100*/  MUFU.RCP R6, R15 ;  /* 0x0000000f00067308 */ /* 0x000e220000001000 */
[----:B------:R-:W-:Y:S01]  /*8110*/  @P2 FMUL R141, R141, 0.25 ;  /* 0x3e8000008d8d2820 */ /* 0x000fe20000400000 */
[----:B------:R-:W-:Y:S01]  /*8120*/  F2FP.PACK_AB R52, R35, R40 ;  /* 0x000000282334723e */ /* 0x000fe200000000ff */
[----:B------:R-:W-:Y:S01]  /*8130*/  @P2 FMUL R161, R161, 0.25 ;  /* 0x3e800000a1a12820 */ /* 0x000fe20000400000 */
[----:B------:R-:W-:Y:S01]  /*8140*/  F2FP.PACK_AB R36, R36, R39 ;  /* 0x000000272424723e */ /* 0x000fe200000000ff */
[----:B------:R-:W-:Y:S01]  /*8150*/  @!P1 FMUL R141, R141, 16777216 ;  /* 0x4b8000008d8d9820 */ /* 0x000fe20000400000 */
[----:B------:R-:W-:Y:S01]  /*8160*/  F2FP.PACK_AB R39, R11, R14 ;  /* 0x0000000e0b27723e */ /* 0x000fe200000000ff */
[----:B------:R-:W-:Y:S02]  /*8170*/  @!P1 FMUL R161, R161, 16777216 ;  /* 0x4b800000a1a19820 */ /* 0x000fe40000400000 */
[----:B------:R-:W-:Y:S02]  /*8180*/  @P2 FMUL R153, R153, 0.25 ;  /* 0x3e80000099992820 */ /* 0x000fe40000400000 */
[----:B------:R-:W-:-:S02]  /*8190*/  @P2 FMUL R152, R152, 0.25 ;  /* 0x3e80000098982820 */ /* 0x000fc40000400000 */
[----:B------:R-:W-:Y:S02]  /*81a0*/  @P2 FMUL R145, R145, 0.25 ;  /* 0x3e80000091912820 */ /* 0x000fe40000400000 */
[----:B------:R-:W-:Y:S02]  /*81b0*/  @P2 FMUL R144, R144, 0.25 ;  /* 0x3e80000090902820 */ /* 0x000fe40000400000 */
[C---:B0-----:R-:W-:Y:S02]  /*81c0*/  FMUL R19, R6.reuse, R141 ;  /* 0x0000008d06137220 */ /* 0x041fe40000400000 */
[----:B------:R-:W-:Y:S02]  /*81d0*/  FMUL R26, R6, R161 ;  /* 0x000000a1061a7220 */ /* 0x000fe40000400000 */
[----:B------:R-:W-:Y:S02]  /*81e0*/  @P2 FMUL R140, R140, 0.25 ;  /* 0x3e8000008c8c2820 */ /* 0x000fe40000400000 */
[----:B------:R-:W-:Y:S01]  /*81f0*/  @P2 FMUL R160, R160, 0.25 ;  /* 0x3e800000a0a02820 */ /* 0x000fe20000400000 */
[----:B------:R-:W-:Y:S01]  /*8200*/  F2FP.PACK_AB R50, R19, R26 ;  /* 0x0000001a1332723e */ /* 0x000fe200000000ff */
[----:B------:R-:W-:Y:S01]  /*8210*/  @P2 FMUL R129, R129, 0.25 ;  /* 0x3e80000081812820 */ /* 0x000fe20000400000 */
[----:B------:R-:W-:Y:S01]  /*8220*/  MOV R19, 0x3dc6b27f ;  /* 0x3dc6b27f00137802 */ /* 0x000fe20000000f00 */
[----:B------:R-:W-:-:S02]  /*8230*/  @P2 FMUL R128, R128, 0.25 ;  /* 0x3e80000080802820 */ /* 0x000fc40000400000 */
[----:B------:R-:W-:Y:S02]  /*8240*/  @P2 FMUL R117, R117, 0.25 ;  /* 0x3e80000075752820 */ /* 0x000fe40000400000 */
[----:B------:R-:W-:Y:S02]  /*8250*/  @P2 FMUL R116, R116, 0.25 ;  /* 0x3e80000074742820 */ /* 0x000fe40000400000 */
[----:B------:R-:W-:Y:S02]  /*8260*/  @P2 FMUL R109, R109, 0.25 ;  /* 0x3e8000006d6d2820 */ /* 0x000fe40000400000 */
[----:B------:R-:W-:Y:S02]  /*8270*/  @P2 FMUL R108, R108, 0.25 ;  /* 0x3e8000006c6c2820 */ /* 0x000fe40000400000 */
[----:B------:R-:W-:Y:S02]  /*8280*/  @P2 FMUL R101, R101, 0.25 ;  /* 0x3e80000065652820 */ /* 0x000fe40000400000 */
[----:B------:R-:W-:Y:S01]  /*8290*/  @P2 FMUL R100, R100, 0.25 ;  /* 0x3e80000064642820 */ /* 0x000fe20000400000 */
[C---:B------:R-:W-:Y:S01]  /*82a0*/  ISETP.GE.U32.AND P2, PT, R58.reuse, 0x7f800000, PT ;  /* 0x7f8000003a00780c */ /* 0x040fe20003f46070 */
[----:B------:R-:W-:-:S02]  /*82b0*/  IMAD.IADD R5, R58, 0x1, -R5 ;  /* 0x000000013a057824 */ /* 0x000fc400078e0a05 */
[----:B------:R-:W-:Y:S02]  /*82c0*/  @!P1 FMUL R153, R153, 16777216 ;  /* 0x4b80000099999820 */ /* 0x000fe40000400000 */
[----:B------:R-:W-:Y:S02]  /*82d0*/  @!P1 FMUL R152, R152, 16777216 ;  /* 0x4b80000098989820 */ /* 0x000fe40000400000 */
[----:B------:R-:W-:Y:S02]  /*82e0*/  @!P1 FMUL R145, R145, 16777216 ;  /* 0x4b80000091919820 */ /* 0x000fe40000400000 */
[----:B------:R-:W-:Y:S02]  /*82f0*/  @!P1 FMUL R144, R144, 16777216 ;  /* 0x4b80000090909820 */ /* 0x000fe40000400000 */
[----:B------:R-:W-:Y:S02]  /*8300*/  @!P1 FMUL R140, R140, 16777216 ;  /* 0x4b8000008c8c9820 */ /* 0x000fe40000400000 */
[----:B------:R-:W-:-:S02]  /*8310*/  @!P1 FMUL R160, R160, 16777216 ;  /* 0x4b800000a0a09820 */ /* 0x000fc40000400000 */
[----:B------:R-:W-:Y:S02]  /*8320*/  @!P1 FMUL R129, R129, 16777216 ;  /* 0x4b80000081819820 */ /* 0x000fe40000400000 */
[----:B------:R-:W-:Y:S02]  /*8330*/  @!P1 FMUL R128, R128, 16777216 ;  /* 0x4b80000080809820 */ /* 0x000fe40000400000 */
[----:B------:R-:W-:Y:S02]  /*8340*/  @!P1 FMUL R117, R117, 16777216 ;  /* 0x4b80000075759820 */ /* 0x000fe40000400000 */
[----:B------:R-:W-:Y:S02]  /*8350*/  @!P1 FMUL R116, R116, 16777216 ;  /* 0x4b80000074749820 */ /* 0x000fe40000400000 */
[----:B------:R-:W-:Y:S02]  /*8360*/  @!P1 FMUL R109, R109, 16777216 ;  /* 0x4b8000006d6d9820 */ /* 0x000fe40000400000 */
[----:B------:R-:W-:-:S02]  /*8370*/  @!P1 FMUL R108, R108, 16777216 ;  /* 0x4b8000006c6c9820 */ /* 0x000fc40000400000 */
[----:B------:R-:W-:Y:S02]  /*8380*/  @!P1 FMUL R101, R101, 16777216 ;  /* 0x4b80000065659820 */ /* 0x000fe40000400000 */
[----:B------:R-:W-:Y:S01]  /*8390*/  @!P1 FMUL R100, R100, 16777216 ;  /* 0x4b80000064649820 */ /* 0x000fe20000400000 */
[----:B------:R-:W-:Y:S01]  /*83a0*/  FSETP.NEU.AND P1, PT, R58, RZ, PT ;  /* 0x000000ff3a00720b */ /* 0x000fe20003f2d000 */
[----:B------:R-:W-:Y:S02]  /*83b0*/  FADD R5, R5, -1 ;  /* 0xbf80000005057421 */ /* 0x000fe40000000000 */
[----:B------:R-:W-:Y:S02]  /*83c0*/  FFMA.FTZ R4, R7, 1.1920928955078125e-07, R4 ;  /* 0x3400000007047823 */ /* 0x000fe40000010004 */
[C---:B------:R-:W-:Y:S02]  /*83d0*/  FMUL R7, R6.reuse, R153 ;  /* 0x0000009906077220 */ /* 0x040fe40000400000 */
[----:B------:R-:W-:-:S02]  /*83e0*/  FMUL R12, R6, R152 ;  /* 0x00000098060c7220 */ /* 0x000fc40000400000 */
[C---:B------:R-:W-:Y:S02]  /*83f0*/  FMUL R16, R6.reuse, R145 ;  /* 0x0000009106107220 */ /* 0x040fe40000400000 */
[C---:B------:R-:W-:Y:S02]  /*8400*/  FMUL R15, R6.reuse, R144 ;  /* 0x00000090060f7220 */ /* 0x040fe40000400000 */
[C---:B------:R-:W-:Y:S01]  /*8410*/  FMUL R22, R6.reuse, R140 ;  /* 0x0000008c06167220 */ /* 0x040fe20000400000 */
[----:B------:R-:W-:Y:S01]  /*8420*/  F2FP.PACK_AB R51, R7, R16 ;  /* 0x000000100733723e */ /* 0x000fe200000000ff */
[----:B------:R-:W-:Y:S01]  /*8430*/  FMUL R29, R6, R129 ;  /* 0x00000081061d7220 */ /* 0x000fe20000400000 */
[----:B------:R-:W-:Y:S01]  /*8440*/  F2FP.PACK_AB R47, R12, R15 ;  /* 0x0000000f0c2f723e */ /* 0x000fe200000000ff */
[C---:B------:R-:W-:Y:S02]  /*8450*/  FMUL R30, R6.reuse, R128 ;  /* 0x00000080061e7220 */ /* 0x040fe40000400000 */
[----:B------:R-:W-:-:S02]  /*8460*/  FMUL R37, R6, R109 ;  /* 0x0000006d06257220 */ /* 0x000fc40000400000 */
[C---:B------:R-:W-:Y:S02]  /*8470*/  FMUL R38, R6.reuse, R108 ;  /* 0x0000006c06267220 */ /* 0x040fe40000400000 */
[C---:B------:R-:W-:Y:S02]  /*8480*/  FMUL R41, R6.reuse, R100 ;  /* 0x0000006406297220 */ /* 0x040fe40000400000 */
[C---:B------:R-:W-:Y:S02]  /*8490*/  FMUL R42, R6.reuse, R101 ;  /* 0x00000065062a7220 */ /* 0x040fe40000400000 */
[----:B------:R-:W-:Y:S01]  /*84a0*/  FMUL R33, R6, R116 ;  /* 0x0000007406217220 */ /* 0x000fe20000400000 */
[----:B------:R-:W-:Y:S01]  /*84b0*/  F2FP.PACK_AB R44, R38, R41 ;  /* 0x00000029262c723e */ /* 0x000fe200000000ff */
[C---:B------:R-:W-:Y:S01]  /*84c0*/  FMUL R34, R6.reuse, R117 ;  /* 0x0000007506227220 */ /* 0x040fe20000400000 */
[----:B------:R-:W-:Y:S01]  /*84d0*/  F2FP.PACK_AB R48, R37, R42 ;  /* 0x0000002a2530723e */ /* 0x000fe200000000ff */
[----:B------:R-:W-:Y:S01]  /*84e0*/  FMUL R25, R6, R160 ;  /* 0x000000a006197220 */ /* 0x000fe20000400000 */
[----:B------:R-:W-:Y:S01]  /*84f0*/  F2FP.PACK_AB R45, R30, R33 ;  /* 0x000000211e2d723e */ /* 0x000fe200000000ff */
[----:B------:R-:W-:Y:S01]  /*8500*/  FFMA.FTZ R6, R5, R19, -0.16845393180847167969 ;  /* 0xbe2c7f3005067423 */ /* 0x000fe20000010013 */
[----:B------:R-:W-:Y:S01]  /*8510*/  F2FP.PACK_AB R49, R29, R34 ;  /* 0x000000221d31723e */ /* 0x000fe200000000ff */
[----:B------:R-:W-:Y:S01]  /*8520*/  IMAD R12, R54, c[0x0][0x1c8], RZ ;  /* 0x00007200360c7a24 */ /* 0x000fe200078e02ff */
[----:B------:R-:W-:Y:S01]  /*8530*/  F2FP.PACK_AB R46, R22, R25 ;  /* 0x00000019162e723e */ /* 0x000fe200000000ff */
[C---:B------:R-:W-:Y:S01]  /*8540*/  FFMA.FTZ R6, R5.reuse, R6, 0.1716887056827545166 ;  /* 0x3e2fcf2a05067423 */ /* 0x040fe20000010006 */
[----:B------:R-:W-:Y:S01]  /*8550*/  F2FP.PACK_AB R37, R28, R31 ;  /* 0x0000001f1c25723e */ /* 0x000fe200000000ff */
[----:B------:R-:W-:Y:S01]  /*8560*/  IMAD R15, R86, 0x2, R12 ;  /* 0x00000002560f7824 */ /* 0x000fe200078e020c */
[----:B------:R-:W-:Y:S01]  /*8570*/  F2FP.PACK_AB R38, R18, R23 ;  /* 0x000000171226723e */ /* 0x000fe200000000ff */
[----:B------:R-:W-:Y:S01]  /*8580*/  FFMA.FTZ R6, R5, R6, -0.17900948226451873779 ;  /* 0xbe374e4305067423 */ /* 0x000fe20000010006 */
[----:B------:R-:W-:Y:S01]  /*8590*/  F2FP.PACK_AB R54, R17, R24 ;  /* 0x000000181136723e */ /* 0x000fe200000000ff */
[----:B------:R-:W-:Y:S01]  /*85a0*/  FADD R8, R8, -1 ;  /* 0xbf80000008087421 */ /* 0x000fe20000000000 */
[----:B------:R-:W-:Y:S01]  /*85b0*/  LEA R11, R86, R15, 0x1 ;  /* 0x0000000f560b7211 */ /* 0x000fe200078e08ff */
[C---:B------:R-:W-:Y:S01]  /*85c0*/  FFMA.FTZ R6, R5.reuse, R6, 0.20512372255325317383 ;  /* 0x3e520bf405067423 */ /* 0x040fe20000010006 */
[----:B------:R-:W-:Y:S01]  /*85d0*/  STS.128 [R43], R44 ;  /* 0x0000002c2b007388 */ /* 0x000fe20000000c00 */
[----:B------:R-:W-:Y:S01]  /*85e0*/  FFMA.FTZ R7, R8, R19, -0.16845393180847167969 ;  /* 0xbe2c7f3008077423 */ /* 0x000fe20000010013 */
[----:B------:R-:W-:Y:S01]  /*85f0*/  LEA R10, R86, R11, 0x1 ;  /* 0x0000000b560a7211 */ /* 0x000fe200078e08ff */
[C---:B------:R-:W-:Y:S01]  /*8600*/  FFMA.FTZ R6, R5.reuse, R6, -0.24046532809734344482 ;  /* 0xbe763c8b05067423 */ /* 0x040fe20000010006 */
[----:B------:R0:W-:Y:S01]  /*8610*/  STS.128 [R43+0x400], R48 ;  /* 0x000400302b007388 */ /* 0x0001e20000000c00 */
[----:B------:R-:W-:Y:S01]  /*8620*/  FFMA.FTZ R7, R8, R7, 0.1716887056827545166 ;  /* 0x3e2fcf2a08077423 */ /* 0x000fe20000010007 */
[----:B------:R-:W-:Y:S01]  /*8630*/  LEA R13, R86, R10, 0x1 ;  /* 0x0000000a560d7211 */ /* 0x000fe200078e08ff */
[----:B------:R-:W-:Y:S01]  /*8640*/  FFMA.FTZ R6, R5, R6, 0.28857114911079406738 ;  /* 0x3e93bf9905067423 */ /* 0x000fe20000010006 */
[----:B------:R-:W-:Y:S01]  /*8650*/  STS.128 [R43+0x80], R36 ;  /* 0x000080242b007388 */ /* 0x000fe20000000c00 */
[C---:B------:R-:W-:Y:S01]  /*8660*/  FFMA.FTZ R7, R8.reuse, R7, -0.17900948226451873779 ;  /* 0xbe374e4308077423 */ /* 0x040fe20000010007 */
[----:B------:R-:W-:Y:S01]  /*8670*/  LEA R24, P4, R15, R20, 0x1 ;  /* 0x000000140f187211 */ /* 0x000fe200078808ff */
[----:B------:R-:W-:Y:S01]  /*8680*/  FFMA.FTZ R6, R5, R6, -0.36067417263984680176 ;  /* 0xbeb8aa4905067423 */ /* 0x000fe20000010006 */
[----:B------:R1:W-:Y:S01]  /*8690*/  STS.128 [R43+0x480], R52 ;  /* 0x000480342b007388 */ /* 0x0003e20000000c00 */
[----:B------:R-:W-:-:S03]  /*86a0*/  FFMA.FTZ R7, R8, R7, 0.20512372255325317383 ;  /* 0x3e520bf408077423 */ /* 0x000fc60000010007 */
[----:B------:R-:W-:Y:S01]  /*86b0*/  BAR.SYNC.DEFER_BLOCKING 0x0 ;  /* 0x0000000000007b1d */ /* 0x000fe20000010000 */
[----:B------:R-:W-:Y:S01]  /*86c0*/  FFMA.FTZ R6, R5, R6, 0.48089820146560668945 ;  /* 0x3ef6384a05067423 */ /* 0x000fe20000010006 */
[----:B------:R-:W-:Y:S01]  /*86d0*/  LEA R26, P5, R11, R20, 0x1 ;  /* 0x000000140b1a7211 */ /* 0x000fe200078a08ff */
[----:B------:R-:W-:Y:S01]  /*86e0*/  IMAD R14, R86, 0x2, R13 ;  /* 0x00000002560e7824 */ /* 0x000fe200078e020d */
[-C--:B------:R-:W-:Y:S01]  /*86f0*/  LEA.HI.X.SX32 R25, R15, R21.reuse, 0x1, P4 ;  /* 0x000000150f197211 */ /* 0x080fe200020f0eff */
[----:B------:R-:W-:Y:S01]  /*8700*/  FFMA.FTZ R6, R5, R6, -0.72134751081466674805 ;  /* 0xbf38aa3b05067423 */ /* 0x000fe20000010006 */
[----:B------:R-:W-:Y:S01]  /*8710*/  LEA.HI.X.SX32 R27, R11, R21, 0x1, P5 ;  /* 0x000000150b1b7211 */ /* 0x000fe200028f0eff */
[----:B------:R-:W-:Y:S01]  /*8720*/  FFMA.FTZ R7, R8, R7, -0.24046532809734344482 ;  /* 0xbe763c8b08077423 */ /* 0x000fe20000010007 */
[----:B------:R-:W-:Y:S01]  /*8730*/  LEA R16, R86, R14, 0x1 ;  /* 0x0000000e56107211 */ /* 0x000fe200078e08ff */
[C---:B------:R-:W-:Y:S01]  /*8740*/  FMUL R6, R5.reuse, R6 ;  /* 0x0000000605067220 */ /* 0x040fe20000400000 */
[-C--:B------:R-:W-:Y:S01]  /*8750*/  LEA R32, P4, R14, R20.reuse, 0x1 ;  /* 0x000000140e207211 */ /* 0x080fe200078808ff */
[----:B------:R-:W-:Y:S01]  /*8760*/  FFMA.FTZ R7, R8, R7, 0.28857114911079406738 ;  /* 0x3e93bf9908077423 */ /* 0x000fe20000010007 */
[----:B------:R-:W-:Y:S01]  /*8770*/  LEA R34, P5, R16, R20, 0x1 ;  /* 0x0000001410227211 */ /* 0x000fe200078a08ff */
[C---:B------:R-:W-:Y:S01]  /*8780*/  FMUL R6, R5.reuse, R6 ;  /* 0x0000000605067220 */ /* 0x040fe20000400000 */
[----:B0-----:R-:W-:Y:S01]  /*8790*/  LOP3.LUT R48, R56, 0x20, RZ, 0x3c, !PT ;  /* 0x0000002038307812 */ /* 0x001fe200078e3cff */
[----:B------:R-:W-:Y:S01]  /*87a0*/  FFMA.FTZ R7, R8, R7, -0.36067417263984680176 ;  /* 0xbeb8aa4908077423 */ /* 0x000fe20000010007 */
[----:B------:R-:W-:Y:S01]  /*87b0*/  LEA.HI.X.SX32 R33, R14, R21, 0x1, P4 ;  /* 0x000000150e217211 */ /* 0x000fe200020f0eff */
[----:B------:R-:W-:Y:S01]  /*87c0*/  FFMA.FTZ R5, R5, 1.4426950216293334961, R6 ;  /* 0x3fb8aa3b05057823 */ /* 0x000fe20000010006 */
[----:B------:R-:W-:Y:S01]  /*87d0*/  LEA R6, R86, R16, 0x1 ;  /* 0x0000001056067211 */ /* 0x000fe200078e08ff */
[----:B------:R-:W-:Y:S01]  /*87e0*/  FFMA.FTZ R7, R8, R7, 0.48089820146560668945 ;  /* 0x3ef6384a08077423 */ /* 0x000fe20000010007 */
[----:B------:R-:W-:Y:S01]  /*87f0*/  LEA.HI.X.SX32 R35, R16, R21, 0x1, P5 ;  /* 0x0000001510237211 */ /* 0x000fe200028f0eff */
[----:B------:R-:W-:Y:S01]  /*8800*/  FADD R84, R4, R5 ;  /* 0x0000000504547221 */ /* 0x000fe20000000000 */
[----:B------:R-:W-:Y:S01]  /*8810*/  @P2 MOV R5, 0x7f800000 ;  /* 0x7f80000000052802 */ /* 0x000fe20000000f00 */
[----:B------:R-:W-:Y:S01]  /*8820*/  IMAD R4, R86, 0x2, R6 ;  /* 0x0000000256047824 */ /* 0x000fe200078e0206 */
[----:B------:R-:W0:Y:S01]  /*8830*/  LDS.128 R16, [R56] ;  /* 0x0000000038107984 */ /* 0x000e220000000c00 */
[----:B------:R-:W-:-:S02]  /*8840*/  FFMA.FTZ R7, R8, R7, -0.72134751081466674805 ;  /* 0xbf38aa3b08077423 */ /* 0x000fc40000010007 */
[----:B------:R-:W-:Y:S01]  /*8850*/  @P2 FFMA.FTZ R84, R58, R5, +INF ;  /* 0x7f8000003a542423 */ /* 0x000fe20000010005 */
[----:B------:R-:W-:Y:S01]  /*8860*/  LEA R41, R86, R4, 0x1 ;  /* 0x0000000456297211 */ /* 0x000fe200078e08ff */
[----:B------:R-:W-:Y:S01]  /*8870*/  FMUL R7, R8, R7 ;  /* 0x0000000708077220 */ /* 0x000fe20000400000 */
[----:B------:R-:W-:Y:S02]  /*8880*/  FSETP.NEU.AND P2, PT, R57, RZ, PT ;  /* 0x000000ff3900720b */ /* 0x000fe40003f4d000 */
[----:B-1----:R-:W-:Y:S01]  /*8890*/  LEA R43, R86, R41, 0x1 ;  /* 0x00000029562b7211 */ /* 0x002fe200078e08ff */
[----:B------:R-:W-:Y:S01]  /*88a0*/  FMUL R7, R8, R7 ;  /* 0x0000000708077220 */ /* 0x000fe20000400000 */
[----:B------:R-:W-:Y:S02]  /*88b0*/  LOP3.LUT R5, R56, 0x60, RZ, 0x3c, !PT ;  /* 0x0000006038057812 */ /* 0x000fe400078e3cff */
[----:B------:R-:W-:Y:S01]  /*88c0*/  LEA R38, P4, R4, R20, 0x1 ;  /* 0x0000001404267211 */ /* 0x000fe200078808ff */
[----:B------:R-:W-:Y:S01]  /*88d0*/  IMAD R45, R86, 0x2, R43 ;  /* 0x00000002562d7824 */ /* 0x000fe200078e022b */
[----:B------:R-:W-:Y:S01]  /*88e0*/  FSEL R84, R84, -INF , P1 ;  /* 0xff80000054547808 */ /* 0x000fe20000800000 */
[----:B------:R-:W-:Y:S01]  /*88f0*/  FFMA.FTZ R8, R8, 1.4426950216293334961, R7 ;  /* 0x3fb8aa3b08087823 */ /* 0x000fe20000010007 */
[----:B------:R-:W-:-:S02]  /*8900*/  LEA.HI.X.SX32 R39, R4, R21, 0x1, P4 ;  /* 0x0000001504277211 */ /* 0x000fc400020f0eff */
[----:B------:R-:W-:Y:S01]  /*8910*/  LEA R47, R86, R45, 0x1 ;  /* 0x0000002d562f7211 */ /* 0x000fe200078e08ff */
[----:B------:R-:W-:Y:S01]  /*8920*/  FADD R85, R9, R8 ;  /* 0x0000000809557221 */ /* 0x000fe20000000000 */
[----:B------:R-:W-:Y:S01]  /*8930*/  @P3 MOV R8, 0x7f800000 ;  /* 0x7f80000000083802 */ /* 0x000fe20000000f00 */
[----:B------:R-:W-:Y:S01]  /*8940*/  FFMA R84, R84, 0.69314718246459960938, R3 ;  /* 0x3f31721854547823 */ /* 0x000fe20000000003 */
[C---:B------:R-:W-:Y:S02]  /*8950*/  LEA R49, R86.reuse, R47, 0x1 ;  /* 0x0000002f56317211 */ /* 0x040fe400078e08ff */
[----:B------:R-:W-:Y:S01]  /*8960*/  LEA R44, P4, R45, R20, 0x1 ;  /* 0x000000142d2c7211 */ /* 0x000fe200078808ff */
[----:B------:R-:W-:Y:S01]  /*8970*/  @P3 FFMA.FTZ R85, R57, R8, +INF ;  /* 0x7f80000039553423 */ /* 0x000fe20000010008 */
[----:B------:R-:W-:Y:S02]  /*8980*/  LEA R51, R86, R49, 0x1 ;  /* 0x0000003156337211 */ /* 0x000fe400078e08ff */
[----:B------:R-:W-:-:S02]  /*8990*/  LEA R22, P3, R12, R20, 0x1 ;  /* 0x000000140c167211 */ /* 0x000fc400078608ff */
[----:B------:R-:W-:Y:S01]  /*89a0*/  LOP3.LUT R8, R56, 0x40, RZ, 0x3c, !PT ;  /* 0x0000004038087812 */ /* 0x000fe200078e3cff */
[----:B------:R-:W-:Y:S01]  /*89b0*/  IMAD R53, R86, 0x2, R51 ;  /* 0x0000000256357824 */ /* 0x000fe200078e0233 */
[----:B------:R-:W-:Y:S02]  /*89c0*/  LEA.HI.X.SX32 R23, R12, R21, 0x1, P3 ;  /* 0x000000150c177211 */ /* 0x000fe400018f0eff */
[-C--:B------:R-:W-:Y:S02]  /*89d0*/  LEA R28, P3, R10, R20.reuse, 0x1 ;  /* 0x000000140a1c7211 */ /* 0x080fe400078608ff */
[----:B------:R-:W-:Y:S02]  /*89e0*/  LEA R55, R86, R53, 0x1 ;  /* 0x0000003556377211 */ /* 0x000fe400078e08ff */
[----:B------:R-:W-:Y:S02]  /*89f0*/  LEA.HI.X.SX32 R29, R10, R21, 0x1, P3 ;  /* 0x000000150a1d7211 */ /* 0x000fe400018f0eff */
[----:B------:R-:W-:Y:S01]  /*8a00*/  LEA R30, P3, R13, R20, 0x1 ;  /* 0x000000140d1e7211 */ /* 0x000fe200078608ff */
[----:B------:R-:W-:Y:S01]  /*8a10*/  LDS.128 R8, [R8] ;  /* 0x0000000008087984 */ /* 0x000fe20000000c00 */
[----:B------:R-:W-:-:S02]  /*8a20*/  LEA R57, R86, R55, 0x1 ;  /* 0x0000003756397211 */ /* 0x000fc400078e08ff */
[----:B------:R-:W-:Y:S01]  /*8a30*/  LEA.HI.X.SX32 R31, R13, R21, 0x1, P3 ;  /* 0x000000150d1f7211 */ /* 0x000fe200018f0eff */
[----:B0-----:R-:W-:Y:S01]  /*8a40*/  STG.E.U16 [R22.64], R16 ;  /* 0x0000001016007986 */ /* 0x001fe2000c101504 */
[-C--:B------:R-:W-:Y:S02]  /*8a50*/  LEA R36, P3, R6, R20.reuse, 0x1 ;  /* 0x0000001406247211 */ /* 0x080fe400078608ff */
[----:B------:R-:W-:Y:S01]  /*8a60*/  LEA R59, R86, R57, 0x1 ;  /* 0x00000039563b7211 */ /* 0x000fe200078e08ff */
[----:B------:R0:W1:Y:S01]  /*8a70*/  LDS.128 R12, [R48] ;  /* 0x00000000300c7984 */ /* 0x0000620000000c00 */
[----:B------:R-:W-:Y:S02]  /*8a80*/  LEA.HI.X.SX32 R37, R6, R21, 0x1, P3 ;  /* 0x0000001506257211 */ /* 0x000fe400018f0eff */
[-C--:B------:R-:W-:Y:S01]  /*8a90*/  LEA R40, P3, R41, R20.reuse, 0x1 ;  /* 0x0000001429287211 */ /* 0x080fe200078608ff */
[----:B------:R-:W2:Y:S01]  /*8aa0*/  LDS.128 R4, [R5] ;  /* 0x0000000005047984 */ /* 0x000ea20000000c00 */
[----:B------:R-:W-:Y:S01]  /*8ab0*/  IMAD R61, R86, 0x2, R59 ;  /* 0x00000002563d7824 */ /* 0x000fe200078e023b */
[----:B------:R-:W-:-:S02]  /*8ac0*/  LEA R46, P5, R47, R20, 0x1 ;  /* 0x000000142f2e7211 */ /* 0x000fc400078a08ff */
[----:B------:R-:W-:Y:S02]  /*8ad0*/  LEA.HI.X.SX32 R41, R41, R21, 0x1, P3 ;  /* 0x0000001529297211 */ /* 0x000fe400018f0eff */
[C---:B------:R-:W-:Y:S02]  /*8ae0*/  LEA R63, R86.reuse, R61, 0x1 ;  /* 0x0000003d563f7211 */ /* 0x040fe400078e08ff */
[C---:B------:R-:W-:Y:S02]  /*8af0*/  LEA R42, P3, R43.reuse, R20, 0x1 ;  /* 0x000000142b2a7211 */ /* 0x040fe400078608ff */
[C---:B------:R-:W-:Y:S02]  /*8b00*/  LEA R65, R86.reuse, R63, 0x1 ;  /* 0x0000003f56417211 */ /* 0x040fe400078e08ff */
[----:B------:R-:W-:Y:S02]  /*8b10*/  LEA.HI.X.SX32 R43, R43, R21, 0x1, P3 ;  /* 0x000000152b2b7211 */ /* 0x000fe400018f0eff */
[----:B------:R-:W-:-:S02]  /*8b20*/  LEA R67, R86, R65, 0x1 ;  /* 0x0000004156437211 */ /* 0x000fc400078e08ff */
[-C--:B------:R-:W-:Y:S02]  /*8b30*/  LEA.HI.X.SX32 R45, R45, R21.reuse, 0x1, P4 ;  /* 0x000000152d2d7211 */ /* 0x080fe400020f0eff */
[-C--:B0-----:R-:W-:Y:S01]  /*8b40*/  LEA R48, P3, R49, R20.reuse, 0x1 ;  /* 0x0000001431307211 */ /* 0x081fe200078608ff */
[C---:B------:R-:W-:Y:S01]  /*8b50*/  IMAD R69, R86.reuse, 0x2, R67 ;  /* 0x0000000256457824 */ /* 0x040fe200078e0243 */
[----:B------:R-:W-:Y:S02]  /*8b60*/  LEA.HI.X.SX32 R47, R47, R21, 0x1, P5 ;  /* 0x000000152f2f7211 */ /* 0x000fe400028f0eff */
[-C--:B------:R-:W-:Y:S02]  /*8b70*/  LEA R50, P4, R51, R20.reuse, 0x1 ;  /* 0x0000001433327211 */ /* 0x080fe400078808ff */
[----:B------:R-:W-:Y:S02]  /*8b80*/  LEA R71, R86, R69, 0x1 ;  /* 0x0000004556477211 */ /* 0x000fe400078e08ff */
[----:B------:R-:W-:-:S02]  /*8b90*/  LEA R52, P5, R53, R20, 0x1 ;  /* 0x0000001435347211 */ /* 0x000fc400078a08ff */
[C---:B------:R-:W-:Y:S02]  /*8ba0*/  LEA R73, R86.reuse, R71, 0x1 ;  /* 0x0000004756497211 */ /* 0x040fe400078e08ff */
[----:B------:R-:W-:Y:S02]  /*8bb0*/  LEA.HI.X.SX32 R49, R49, R21, 0x1, P3 ;  /* 0x0000001531317211 */ /* 0x000fe400018f0eff */
[C---:B------:R-:W-:Y:S02]  /*8bc0*/  LEA R75, R86.reuse, R73, 0x1 ;  /* 0x00000049564b7211 */ /* 0x040fe400078e08ff */
[----:B------:R-:W-:Y:S02]  /*8bd0*/  LEA.HI.X.SX32 R51, R51, R21, 0x1, P4 ;  /* 0x0000001533337211 */ /* 0x000fe400020f0eff */
[----:B------:R-:W-:Y:S01]  /*8be0*/  LEA R54, P3, R55, R20, 0x1 ;  /* 0x0000001437367211 */ /* 0x000fe200078608ff */
[----:B------:R-:W-:Y:S01]  /*8bf0*/  IMAD R77, R86, 0x2, R75 ;  /* 0x00000002564d7824 */ /* 0x000fe200078e024b */
[----:B-1----:R0:W-:Y:S01]  /*8c00*/  STG.E.U16 [R24.64], R12 ;  /* 0x0000000c18007986 */ /* 0x0021e2000c101504 */
[----:B------:R-:W-:-:S02]  /*8c10*/  PRMT R23, R16, 0x7632, R23 ;  /* 0x0000763210177816 */ /* 0x000fc40000000017 */
[-C--:B------:R-:W-:Y:S01]  /*8c20*/  LEA.HI.X.SX32 R53, R53, R21.reuse, 0x1, P5 ;  /* 0x0000001535357211 */ /* 0x080fe200028f0eff */
[----:B------:R1:W-:Y:S01]  /*8c30*/  STG.E.U16 [R26.64], R8 ;  /* 0x000000081a007986 */ /* 0x0003e2000c101504 */
[-C--:B------:R-:W-:Y:S02]  /*8c40*/  LEA R56, P4, R57, R20.reuse, 0x1 ;  /* 0x0000001439387211 */ /* 0x080fe400078808ff */
[----:B------:R-:W-:Y:S01]  /*8c50*/  LEA R58, P5, R59, R20, 0x1 ;  /* 0x000000143b3a7211 */ /* 0x000fe200078a08ff */
[----:B--2---:R2:W-:Y:S01]  /*8c60*/  STG.E.U16 [R28.64], R4 ;  /* 0x000000041c007986 */ /* 0x0045e2000c101504 */
[-C--:B------:R-:W-:Y:S02]  /*8c70*/  LEA.HI.X.SX32 R55, R55, R21.reuse, 0x1, P3 ;  /* 0x0000001537377211 */ /* 0x080fe400018f0eff */
[----:B------:R-:W-:Y:S01]  /*8c80*/  LEA.HI.X.SX32 R57, R57, R21, 0x1, P4 ;  /* 0x0000001539397211 */ /* 0x000fe200020f0eff */
[----:B------:R3:W-:Y:S01]  /*8c90*/  STG.E.U16 [R30.64], R23 ;  /* 0x000000171e007986 */ /* 0x0007e2000c101504 */
[----:B0-----:R-:W-:-:S02]  /*8ca0*/  PRMT R25, R12, 0x7632, R25 ;  /* 0x000076320c197816 */ /* 0x001fc40000000019 */
[-C--:B------:R-:W-:Y:S02]  /*8cb0*/  LEA R60, P3, R61, R20.reuse, 0x1 ;  /* 0x000000143d3c7211 */ /* 0x080fe400078608ff */
[----:B-1----:R-:W-:Y:S01]  /*8cc0*/  PRMT R27, R8, 0x7632, R27 ;  /* 0x00007632081b7816 */ /* 0x002fe2000000001b */
[----:B------:R0:W-:Y:S01]  /*8cd0*/  STG.E.U16 [R32.64], R25 ;  /* 0x0000001920007986 */ /* 0x0001e2000c101504 */
[----:B------:R-:W-:Y:S02]  /*8ce0*/  LEA R79, R86, R77, 0x1 ;  /* 0x0000004d564f7211 */ /* 0x000fe400078e08ff */
[----:B--2---:R-:W-:Y:S01]  /*8cf0*/  PRMT R29, R4, 0x7632, R29 ;  /* 0x00007632041d7816 */ /* 0x004fe2000000001d */
[----:B------:R1:W-:Y:S01]  /*8d00*/  STG.E.U16 [R34.64], R27 ;  /* 0x0000001b22007986 */ /* 0x0003e2000c101504 */
[----:B------:R-:W-:Y:S02]  /*8d10*/  LEA.HI.X.SX32 R59, R59, R21, 0x1, P5 ;  /* 0x000000153b3b7211 */ /* 0x000fe400028f0eff */
[-C--:B------:R-:W-:Y:S01]  /*8d20*/  LEA R62, P4, R63, R20.reuse, 0x1 ;  /* 0x000000143f3e7211 */ /* 0x080fe200078808ff */
[----:B------:R-:W-:Y:S01]  /*8d30*/  STG.E.U16 [R36.64], R29 ;  /* 0x0000001d24007986 */ /* 0x000fe2000c101504 */
[----:B------:R-:W-:-:S02]  /*8d40*/  LEA R64, P5, R65, R20, 0x1 ;  /* 0x0000001441407211 */ /* 0x000fc400078a08ff */
[----:B------:R-:W-:Y:S01]  /*8d50*/  PRMT R4, R17, 0x7632, R4 ;  /* 0x0000763211047816 */ /* 0x000fe20000000004 */
[----:B------:R2:W-:Y:S01]  /*8d60*/  STG.E.U16 [R38.64], R17 ;  /* 0x0000001126007986 */ /* 0x0005e2000c101504 */
[----:B------:R-:W-:Y:S02]  /*8d70*/  LEA.HI.X.SX32 R61, R61, R21, 0x1, P3 ;  /* 0x000000153d3d7211 */ /* 0x000fe400018f0eff */
[----:B------:R-:W-:Y:S01]  /*8d80*/  LEA R81, R86, R79, 0x1 ;  /* 0x0000004f56517211 */ /* 0x000fe200078e08ff */
[----:B------:R4:W-:Y:S01]  /*8d90*/  STG.E.U16 [R40.64], R13 ;  /* 0x0000000d28007986 */ /* 0x0009e2000c101504 */
[----:B------:R-:W-:Y:S02]  /*8da0*/  PRMT R24, R13, 0x7632, R24 ;  /* 0x000076320d187816 */ /* 0x000fe40000000018 */
[----:B------:R-:W-:Y:S01]  /*8db0*/  LEA.HI.X.SX32 R63, R63, R21, 0x1, P4 ;  /* 0x000000153f3f7211 */ /* 0x000fe200020f0eff */
[----:B------:R-:W-:Y:S01]  /*8dc0*/  STG.E.U16 [R42.64], R9 ;  /* 0x000000092a007986 */ /* 0x000fe2000c101504 */
[----:B------:R-:W-:-:S02]  /*8dd0*/  LEA R66, P3, R67, R20, 0x1 ;  /* 0x0000001443427211 */ /* 0x000fc400078608ff */
[----:B------:R-:W-:Y:S01]  /*8de0*/  PRMT R8, R9, 0x7632, R8 ;  /* 0x0000763209087816 */ /* 0x000fe20000000008 */
[----:B------:R-:W-:Y:S01]  /*8df0*/  STG.E.U16 [R44.64], R5 ;  /* 0x000000052c007986 */ /* 0x000fe2000c101504 */
[----:B------:R-:W-:Y:S02]  /*8e00*/  LEA.HI.X.SX32 R65, R65, R21, 0x1, P5 ;  /* 0x0000001541417211 */ /* 0x000fe400028f0eff */
[-C--:B------:R-:W-:Y:S01]  /*8e10*/  LEA R68, P4, R69, R20.reuse, 0x1 ;  /* 0x0000001445447211 */ /* 0x080fe200078808ff */
[----:B------:R-:W-:Y:S01]  /*8e20*/  STG.E.U16 [R46.64], R4 ;  /* 0x000000042e007986 */ /* 0x000fe2000c101504 */
[----:B------:R-:W-:Y:S02]  /*8e30*/  PRMT R26, R5, 0x7632, R26 ;  /* 0x00007632051a7816 */ /* 0x000fe4000000001a */
[----:B------:R-:W-:Y:S01]  /*8e40*/  LEA R70, P5, R71, R20, 0x1 ;  /* 0x0000001447467211 */ /* 0x000fe200078a08ff */
[----:B------:R-:W-:Y:S01]  /*8e50*/  STG.E.U16 [R48.64], R24 ;  /* 0x0000001830007986 */ /* 0x000fe2000c101504 */
[----:B------:R-:W-:-:S02]  /*8e60*/  LEA R83, R86, R81, 0x1 ;  /* 0x0000005156537211 */ /* 0x000fc400078e08ff */
[-C--:B------:R-:W-:Y:S01]  /*8e70*/  LEA.HI.X.SX32 R67, R67, R21.reuse, 0x1, P3 ;  /* 0x0000001543437211 */ /* 0x080fe200018f0eff */
[----:B------:R-:W-:Y:S01]  /*8e80*/  STG.E.U16 [R50.64], R8 ;  /* 0x0000000832007986 */ /* 0x000fe2000c101504 */
[-C--:B------:R-:W-:Y:S01]  /*8e90*/  LEA.HI.X.SX32 R69, R69, R21.reuse, 0x1, P4 ;  /* 0x0000001545457211 */ /* 0x080fe200020f0eff */
[----:B------:R-:W-:Y:S01]  /*8ea0*/  IMAD R86, R86, 0x2, R83 ;  /* 0x0000000256567824 */ /* 0x000fe200078e0253 */
[-C--:B------:R-:W-:Y:S01]  /*8eb0*/  LEA R72, P3, R73, R20.reuse, 0x1 ;  /* 0x0000001449487211 */ /* 0x080fe200078608ff */
[----:B------:R-:W-:Y:S01]  /*8ec0*/  STG.E.U16 [R52.64], R26 ;  /* 0x0000001a34007986 */ /* 0x000fe2000c101504 */
[----:B------:R-:W-:Y:S02]  /*8ed0*/  LEA.HI.X.SX32 R71, R71, R21, 0x1, P5 ;  /* 0x0000001547477211 */ /* 0x000fe400028f0eff */
[----:B------:R-:W-:Y:S01]  /*8ee0*/  LEA R74, P4, R75, R20, 0x1 ;  /* 0x000000144b4a7211 */ /* 0x000fe200078808ff */
[----:B------:R-:W-:Y:S01]  /*8ef0*/  STG.E.U16 [R54.64], R18 ;  /* 0x0000001236007986 */ /* 0x000fe2000c101504 */
[----:B---3--:R-:W-:-:S02]  /*8f00*/  PRMT R31, R18, 0x7632, R31 ;  /* 0x00007632121f7816 */ /* 0x008fc4000000001f */
[----:B------:R-:W-:Y:S01]  /*8f10*/  LEA R76, P5, R77, R20, 0x1 ;  /* 0x000000144d4c7211 */ /* 0x000fe200078a08ff */
[----:B------:R-:W-:Y:S01]  /*8f20*/  STG.E.U16 [R56.64], R14 ;  /* 0x0000000e38007986 */ /* 0x000fe2000c101504 */
[----:B0-----:R-:W-:Y:S02]  /*8f30*/  PRMT R32, R14, 0x7632, R32 ;  /* 0x000076320e207816 */ /* 0x001fe40000000020 */
[----:B------:R-:W-:Y:S01]  /*8f40*/  PRMT R33, R10, 0x7632, R33 ;  /* 0x000076320a217816 */ /* 0x000fe20000000021 */
[----:B------:R0:W-:Y:S01]  /*8f50*/  STG.E.U16 [R58.64], R10 ;  /* 0x0000000a3a007986 */ /* 0x0001e2000c101504 */
[-C--:B------:R-:W-:Y:S02]  /*8f60*/  LEA.HI.X.SX32 R73, R73, R21.reuse, 0x1, P3 ;  /* 0x0000001549497211 */ /* 0x080fe400018f0eff */
[----:B-1----:R-:W-:Y:S01]  /*8f70*/  PRMT R34, R6, 0x7632, R34 ;  /* 0x0000763206227816 */ /* 0x002fe20000000022 */
[----:B------:R1:W-:Y:S01]  /*8f80*/  STG.E.U16 [R60.64], R6 ;  /* 0x000000063c007986 */ /* 0x0003e2000c101504 */
[----:B------:R-:W-:-:S02]  /*8f90*/  LEA.HI.X.SX32 R75, R75, R21, 0x1, P4 ;  /* 0x000000154b4b7211 */ /* 0x000fc400020f0eff */
[-C--:B------:R-:W-:Y:S01]  /*8fa0*/  LEA R78, P3, R79, R20.reuse, 0x1 ;  /* 0x000000144f4e7211 */ /* 0x080fe200078608ff */
[----:B------:R1:W-:Y:S01]  /*8fb0*/  STG.E.U16 [R62.64], R31 ;  /* 0x0000001f3e007986 */ /* 0x0003e2000c101504 */
[-C--:B------:R-:W-:Y:S02]  /*8fc0*/  LEA.HI.X.SX32 R77, R77, R21.reuse, 0x1, P5 ;  /* 0x000000154d4d7211 */ /* 0x080fe400028f0eff */
[-C--:B------:R-:W-:Y:S01]  /*8fd0*/  LEA R80, P4, R81, R20.reuse, 0x1 ;  /* 0x0000001451507211 */ /* 0x080fe200078808ff */
[----:B------:R1:W-:Y:S01]  /*8fe0*/  STG.E.U16 [R64.64], R32 ;  /* 0x0000002040007986 */ /* 0x0003e2000c101504 */
[-C--:B------:R-:W-:Y:S02]  /*8ff0*/  LEA R82, P5, R83, R20.reuse, 0x1 ;  /* 0x0000001453527211 */ /* 0x080fe400078a08ff */
[----:B------:R-:W-:Y:S01]  /*9000*/  LEA R20, P6, R86, R20, 0x1 ;  /* 0x0000001456147211 */ /* 0x000fe200078c08ff */
[----:B------:R1:W-:Y:S01]  /*9010*/  STG.E.U16 [R66.64], R33 ;  /* 0x0000002142007986 */ /* 0x0003e2000c101504 */
[----:B------:R-:W-:-:S02]  /*9020*/  LEA.HI.X.SX32 R79, R79, R21, 0x1, P3 ;  /* 0x000000154f4f7211 */ /* 0x000fc400018f0eff */
[----:B--2---:R-:W-:Y:S01]  /*9030*/  PRMT R39, R19, 0x7632, R39 ;  /* 0x0000763213277816 */ /* 0x004fe20000000027 */
[----:B------:R1:W-:Y:S01]  /*9040*/  STG.E.U16 [R68.64], R34 ;  /* 0x0000002244007986 */ /* 0x0003e2000c101504 */
[-C--:B------:R-:W-:Y:S02]  /*9050*/  LEA.HI.X.SX32 R81, R81, R21.reuse, 0x1, P4 ;  /* 0x0000001551517211 */ /* 0x080fe400020f0eff */
[----:B----4-:R-:W-:Y:S01]  /*9060*/  PRMT R40, R15, 0x7632, R40 ;  /* 0x000076320f287816 */ /* 0x010fe20000000028 */
[----:B------:R1:W-:Y:S01]  /*9070*/  STG.E.U16 [R70.64], R19 ;  /* 0x0000001346007986 */ /* 0x0003e2000c101504 */
[-C--:B------:R-:W-:Y:S02]  /*9080*/  LEA.HI.X.SX32 R83, R83, R21.reuse, 0x1, P5 ;  /* 0x0000001553537211 */ /* 0x080fe400028f0eff */
[----:B------:R-:W-:Y:S01]  /*9090*/  PRMT R41, R11, 0x7632, R41 ;  /* 0x000076320b297816 */ /* 0x000fe20000000029 */
[----:B------:R1:W-:Y:S01]  /*90a0*/  STG.E.U16 [R72.64], R15 ;  /* 0x0000000f48007986 */ /* 0x0003e2000c101504 */
[----:B------:R-:W-:-:S02]  /*90b0*/  LEA.HI.X.SX32 R21, R86, R21, 0x1, P6 ;  /* 0x0000001556157211 */ /* 0x000fc400030f0eff */
[----:B0-----:R-:W-:Y:S01]  /*90c0*/  PRMT R10, R7, 0x7632, R10 ;  /* 0x00007632070a7816 */ /* 0x001fe2000000000a */
[----:B------:R1:W-:Y:S01]  /*90d0*/  STG.E.U16 [R74.64], R11 ;  /* 0x0000000b4a007986 */ /* 0x0003e2000c101504 */
[----:B------:R-:W-:-:S03]  /*90e0*/  FSEL R85, R85, -INF , P2 ;  /* 0xff80000055557808 */ /* 0x000fc60001000000 */
[----:B------:R1:W-:Y:S02]  /*90f0*/  STG.E.U16 [R76.64], R7 ;  /* 0x000000074c007986 */ /* 0x0003e4000c101504 */
[----:B------:R-:W-:Y:S01]  /*9100*/  FFMA R85, R85, 0.69314718246459960938, R2 ;  /* 0x3f31721855557823 */ /* 0x000fe20000000002 */
[----:B------:R-:W-:Y:S01]  /*9110*/  LOP3.LUT R2, R88, 0xf8, RZ, 0xc0, !PT ;  /* 0x000000f858027812 */ /* 0x000fe200078ec0ff */
[----:B------:R1:W-:Y:S04]  /*9120*/  STG.E.U16 [R78.64], R39 ;  /* 0x000000274e007986 */ /* 0x0003e8000c101504 */
[----:B------:R1:W-:Y:S04]  /*9130*/  STG.E.U16 [R80.64], R40 ;  /* 0x0000002850007986 */ /* 0x0003e8000c101504 */
[----:B------:R1:W-:Y:S04]  /*9140*/  STG.E.U16 [R82.64], R41 ;  /* 0x0000002952007986 */ /* 0x0003e8000c101504 */
[----:B------:R1:W-:Y:S04]  /*9150*/  STG.E.U16 [R20.64], R10 ;  /* 0x0000000a14007986 */ /* 0x0003e8000c101504 */
[----:B------:R-:W-:Y:S06]  /*9160*/  BAR.SYNC.DEFER_BLOCKING 0x0 ;  /* 0x0000000000007b1d */ /* 0x000fec0000010000 */
[----:B------:R1:W-:Y:S04]  /*9170*/  STS.64 [R2], R84 ;  /* 0x0000005402007388 */ /* 0x0003e80000000a00 */
[----:B------:R-:W-:Y:S06]  /*9180*/  BAR.SYNC.DEFER_BLOCKING 0x0 ;  /* 0x0000000000007b1d */ /* 0x000fec0000010000 */
[----:B------:R-:W-:Y:S05]  /*9190*/  @P0 EXIT ;  /* 0x000000000000094d */ /* 0x000fea0003800000 */
[----:B-1----:R-:W0:Y:S01]  /*91a0*/  LDS R7, [R0] ;  /* 0x0000000000077984 */ /* 0x002e220000000800 */
[----:B------:R-:W-:Y:S01]  /*91b0*/  IMAD R2, R89, c[0x0][0x1cc], RZ ;  /* 0x0000730059027a24 */ /* 0x000fe200078e02ff */
[C---:B------:R-:W-:Y:S01]  /*91c0*/  SHF.L.U32 R6, R87.reuse, 0x2, RZ ;  /* 0x0000000257067819 */ /* 0x040fe200000006ff */
[----:B------:R-:W-:-:S03]  /*91d0*/  IMAD.HI R5, R87, 0x4, RZ ;  /* 0x0000000457057827 */ /* 0x000fc600078e02ff */
[C---:B------:R-:W-:Y:S01]  /*91e0*/  SHF.L.U32 R3, R2.reuse, 0x2, RZ ;  /* 0x0000000202037819 */ /* 0x040fe200000006ff */
[----:B------:R-:W-:-:S03]  /*91f0*/  IMAD.HI R4, R2, 0x4, RZ ;  /* 0x0000000402047827 */ /* 0x000fc600078e02ff */
[----:B------:R-:W-:-:S04]  /*9200*/  IADD3 R2, P0, P1, R6, c[0x0][0x180], R3 ;  /* 0x0000600006027a10 */ /* 0x000fc8000791e003 */
[----:B------:R-:W-:-:S05]  /*9210*/  IADD3.X R3, R5, c[0x0][0x184], R4, P0, P1 ;  /* 0x0000610005037a10 */ /* 0x000fca00007e2404 */
[----:B0-----:R-:W-:Y:S01]  /*9220*/  STG.E [R2.64], R7 ;  /* 0x0000000702007986 */ /* 0x001fe2000c101904 */
[----:B------:R-:W-:Y:S05]  /*9230*/  EXIT ;  /* 0x000000000000794d */ /* 0x000fea0003800000 */
.L_x_3:
[----:B------:R-:W-:-:S00]  /*9240*/  BRA `(.L_x_3) ;  /* 0xfffffff000007947 */ /* 0x000fc0000383ffff */
[----:B------:R-:W-:-:S00]  /*9250*/  NOP ;  /* 0x0000000000007918 */ /* 0x000fc00000000000 */
        /* <DEDUP_REMOVED lines=10> */
.L_x_4:


//--------------------- .nv.global.init           --------------------------
	.section	.nv.global.init,"aw",@progbits
.nv.global.init:
	.type		_$_str,@object
	.size		_$_str,(.L_0 - _$_str)
_$_str:
        /*0000*/ 	.byte	0x5f, 0x5f, 0x43, 0x55, 0x44, 0x41, 0x5f, 0x46, 0x54, 0x5a, 0x00
.L_0:


//--------------------- .nv.shared.attn_fwd       --------------------------
	.section	.nv.shared.attn_fwd,"aw",@nobits
	.sectionflags	@""
	.align	16
